	.target	sm_90a

	.elftype	@"ET_EXEC"


//--------------------- .note.nv.tkinfo           --------------------------
	.section	.note.nv.tkinfo,"",@"SHT_NOTE"
	.sectionflags	@"SHF_NOTE_NV_TKINFO"
	.tkinfo
        /*0018*/ 	.word	0x00000002
        /*0030*/ 	.string	""
        /*0030*/ 	.string	"ptxas"
        /*0030*/ 	.string	"Cuda compilation tools, release 13.0, V13.0.88"
        /*0030*/ 	.string	"Build cuda_13.0.r13.0/compiler.36424714_0"
        /*0030*/ 	.string	"-arch sm_90a -m 64 "



//--------------------- .note.nv.cuinfo           --------------------------
	.section	.note.nv.cuinfo,"",@"SHT_NOTE"
	.sectionflags	@"SHF_NOTE_NV_CUINFO"
        /*0018*/ 	.short	0x0002
        /*001a*/ 	.short	0x005a
        /*001c*/ 	.short	0x0082
	.zero		2


//--------------------- .nv.info                  --------------------------
	.section	.nv.info,"",@"SHT_CUDA_INFO"
	.align	4


	//----- nvinfo : EIATTR_REGCOUNT
	.align		4
        /*0000*/ 	.byte	0x04, 0x2f
        /*0002*/ 	.short	(.L_15 - .L_14)
	.align		4
.L_14:
        /*0004*/ 	.word	index@(_ZN7cutlass13device_kernelINS_4gemm6kernel13GemmUniversalIN4cute5tupleIJiiiiEEENS1_10collective13CollectiveMmaINS1_34MainloopSm90TmaGmmaWarpSpecializedILi9ENS5_IJNS4_1CILi2EEENSA_ILi4EEENSA_ILi1EEEEEENS1_35KernelTmaWarpSpecializedCooperativeEEENS5_IJNSA_ILi128EEENSA_ILi256EEENSA_ILi32EEEEEENS_10bfloat16_tENS5_IJlSD_lEEESL_SM_NS4_8TiledMMAINS4_8MMA_AtomIJNS4_4SM904GMMA28MMA_64x256x16_F32BF16BF16_SSILNSQ_5MajorE0ELSS_0ELNSQ_7ScaleInE1ELST_1EEEEEENS4_6LayoutINS5_IJSB_SD_SD_EEENS5_IJSD_NSA_ILi0EEESY_EEEEENS5_IJNS4_10UnderscoreES11_S11_EEEEENS4_23SM90_TMA_LOAD_MULTICASTENS4_14ComposedLayoutINS4_7SwizzleILi2ELi4ELi3EEENS4_18smem_ptr_flag_bitsILi16EEENSW_INS5_IJNSA_ILi8EEESJ_EEENS5_IJSJ_SD_EEEEEEEvNS4_8identityES14_S1E_vS1F_EENS_8epilogue10collective6detail29Sm90TmaWarpSpecializedAdapterINS1I_15DefaultEpilogueISL_SM_SM_NS1H_6thread17LinearCombinationISL_Li1EffLNS1M_9ScaleType4KindE0ELNS_15FloatRoundStyleE2ESL_EENS1_15EpilogueDefaultEEEEEvvEEEEvNT_6ParamsE)
        /*0008*/ 	.word	0x000000a8


	//----- nvinfo : EIATTR_FRAME_SIZE
	.align		4
.L_15:
        /*000c*/ 	.byte	0x04, 0x11
        /*000e*/ 	.short	(.L_17 - .L_16)
	.align		4
.L_16:
        /*0010*/ 	.word	index@(_ZN7cutlass13device_kernelINS_4gemm6kernel13GemmUniversalIN4cute5tupleIJiiiiEEENS1_10collective13CollectiveMmaINS1_34MainloopSm90TmaGmmaWarpSpecializedILi9ENS5_IJNS4_1CILi2EEENSA_ILi4EEENSA_ILi1EEEEEENS1_35KernelTmaWarpSpecializedCooperativeEEENS5_IJNSA_ILi128EEENSA_ILi256EEENSA_ILi32EEEEEENS_10bfloat16_tENS5_IJlSD_lEEESL_SM_NS4_8TiledMMAINS4_8MMA_AtomIJNS4_4SM904GMMA28MMA_64x256x16_F32BF16BF16_SSILNSQ_5MajorE0ELSS_0ELNSQ_7ScaleInE1ELST_1EEEEEENS4_6LayoutINS5_IJSB_SD_SD_EEENS5_IJSD_NSA_ILi0EEESY_EEEEENS5_IJNS4_10UnderscoreES11_S11_EEEEENS4_23SM90_TMA_LOAD_MULTICASTENS4_14ComposedLayoutINS4_7SwizzleILi2ELi4ELi3EEENS4_18smem_ptr_flag_bitsILi16EEENSW_INS5_IJNSA_ILi8EEESJ_EEENS5_IJSJ_SD_EEEEEEEvNS4_8identityES14_S1E_vS1F_EENS_8epilogue10collective6detail29Sm90TmaWarpSpecializedAdapterINS1I_15DefaultEpilogueISL_SM_SM_NS1H_6thread17LinearCombinationISL_Li1EffLNS1M_9ScaleType4KindE0ELNS_15FloatRoundStyleE2ESL_EENS1_15EpilogueDefaultEEEEEvvEEEEvNT_6ParamsE)
        /*0014*/ 	.word	0x00000000


	//----- nvinfo : EIATTR_MIN_STACK_SIZE
	.align		4
.L_17:
        /*0018*/ 	.byte	0x04, 0x12
        /*001a*/ 	.short	(.L_19 - .L_18)
	.align		4
.L_18:
        /*001c*/ 	.word	index@(_ZN7cutlass13device_kernelINS_4gemm6kernel13GemmUniversalIN4cute5tupleIJiiiiEEENS1_10collective13CollectiveMmaINS1_34MainloopSm90TmaGmmaWarpSpecializedILi9ENS5_IJNS4_1CILi2EEENSA_ILi4EEENSA_ILi1EEEEEENS1_35KernelTmaWarpSpecializedCooperativeEEENS5_IJNSA_ILi128EEENSA_ILi256EEENSA_ILi32EEEEEENS_10bfloat16_tENS5_IJlSD_lEEESL_SM_NS4_8TiledMMAINS4_8MMA_AtomIJNS4_4SM904GMMA28MMA_64x256x16_F32BF16BF16_SSILNSQ_5MajorE0ELSS_0ELNSQ_7ScaleInE1ELST_1EEEEEENS4_6LayoutINS5_IJSB_SD_SD_EEENS5_IJSD_NSA_ILi0EEESY_EEEEENS5_IJNS4_10UnderscoreES11_S11_EEEEENS4_23SM90_TMA_LOAD_MULTICASTENS4_14ComposedLayoutINS4_7SwizzleILi2ELi4ELi3EEENS4_18smem_ptr_flag_bitsILi16EEENSW_INS5_IJNSA_ILi8EEESJ_EEENS5_IJSJ_SD_EEEEEEEvNS4_8identityES14_S1E_vS1F_EENS_8epilogue10collective6detail29Sm90TmaWarpSpecializedAdapterINS1I_15DefaultEpilogueISL_SM_SM_NS1H_6thread17LinearCombinationISL_Li1EffLNS1M_9ScaleType4KindE0ELNS_15FloatRoundStyleE2ESL_EENS1_15EpilogueDefaultEEEEEvvEEEEvNT_6ParamsE)
        /*0020*/ 	.word	0x00000000
.L_19:


//--------------------- .nv.compat                --------------------------
	.section	.nv.compat,"",@"SHT_CUDA_COMPAT_INFO"
	.align	4
        /*0000*/ 	.byte	0x02, 0x09, 0x01, 0x00, 0x02, 0x02, 0x04, 0x00, 0x02, 0x05, 0x05, 0x00, 0x03, 0x07, 0x01, 0x01
        /*0010*/ 	.byte	0x02, 0x03, 0x01, 0x00, 0x02, 0x06, 0x01, 0x00, 0x04, 0x0b, 0x08, 0x00, 0x00, 0x00, 0x00, 0x00
        /*0020*/ 	.byte	0x00, 0x00, 0x00, 0x00


//--------------------- .nv.info._ZN7cutlass13device_kernelINS_4gemm6kernel13GemmUniversalIN4cute5tupleIJiiiiEEENS1_10collective13CollectiveMmaINS1_34MainloopSm90TmaGmmaWarpSpecializedILi9ENS5_IJNS4_1CILi2EEENSA_ILi4EEENSA_ILi1EEEEEENS1_35KernelTmaWarpSpecializedCooperativeEEENS5_IJNSA_ILi128EEENSA_ILi256EEENSA_ILi32EEEEEENS_10bfloat16_tENS5_IJlSD_lEEESL_SM_NS4_8TiledMMAINS4_8MMA_AtomIJNS4_4SM904GMMA28MMA_64x256x16_F32BF16BF16_SSILNSQ_5MajorE0ELSS_0ELNSQ_7ScaleInE1ELST_1EEEEEENS4_6LayoutINS5_IJSB_SD_SD_EEENS5_IJSD_NSA_ILi0EEESY_EEEEENS5_IJNS4_10UnderscoreES11_S11_EEEEENS4_23SM90_TMA_LOAD_MULTICASTENS4_14ComposedLayoutINS4_7SwizzleILi2ELi4ELi3EEENS4_18smem_ptr_flag_bitsILi16EEENSW_INS5_IJNSA_ILi8EEESJ_EEENS5_IJSJ_SD_EEEEEEEvNS4_8identityES14_S1E_vS1F_EENS_8epilogue10collective6detail29Sm90TmaWarpSpecializedAdapterINS1I_15DefaultEpilogueISL_SM_SM_NS1H_6thread17LinearCombinationISL_Li1EffLNS1M_9ScaleType4KindE0ELNS_15FloatRoundStyleE2ESL_EENS1_15EpilogueDefaultEEEEEvvEEEEvNT_6ParamsE --------------------------
	.section	.nv.info._ZN7cutlass13device_kernelINS_4gemm6kernel13GemmUniversalIN4cute5tupleIJiiiiEEENS1_10collective13CollectiveMmaINS1_34MainloopSm90TmaGmmaWarpSpecializedILi9ENS5_IJNS4_1CILi2EEENSA_ILi4EEENSA_ILi1EEEEEENS1_35KernelTmaWarpSpecializedCooperativeEEENS5_IJNSA_ILi128EEENSA_ILi256EEENSA_ILi32EEEEEENS_10bfloat16_tENS5_IJlSD_lEEESL_SM_NS4_8TiledMMAINS4_8MMA_AtomIJNS4_4SM904GMMA28MMA_64x256x16_F32BF16BF16_SSILNSQ_5MajorE0ELSS_0ELNSQ_7ScaleInE1ELST_1EEEEEENS4_6LayoutINS5_IJSB_SD_SD_EEENS5_IJSD_NSA_ILi0EEESY_EEEEENS5_IJNS4_10UnderscoreES11_S11_EEEEENS4_23SM90_TMA_LOAD_MULTICASTENS4_14ComposedLayoutINS4_7SwizzleILi2ELi4ELi3EEENS4_18smem_ptr_flag_bitsILi16EEENSW_INS5_IJNSA_ILi8EEESJ_EEENS5_IJSJ_SD_EEEEEEEvNS4_8identityES14_S1E_vS1F_EENS_8epilogue10collective6detail29Sm90TmaWarpSpecializedAdapterINS1I_15DefaultEpilogueISL_SM_SM_NS1H_6thread17LinearCombinationISL_Li1EffLNS1M_9ScaleType4KindE0ELNS_15FloatRoundStyleE2ESL_EENS1_15EpilogueDefaultEEEEEvvEEEEvNT_6ParamsE,"",@"SHT_CUDA_INFO"
	.sectionflags	@""
	.align	4


	//----- nvinfo : EIATTR_CUDA_API_VERSION
	.align		4
        /*0000*/ 	.byte	0x04, 0x37
        /*0002*/ 	.short	(.L_21 - .L_20)
.L_20:
        /*0004*/ 	.word	0x00000082


	//----- nvinfo : EIATTR_KPARAM_INFO
	.align		4
.L_21:
        /*0008*/ 	.byte	0x04, 0x17
        /*000a*/ 	.short	(.L_23 - .L_22)
.L_22:
        /*000c*/ 	.word	0x00000000
        /*0010*/ 	.short	0x0000
        /*0012*/ 	.short	0x0070
        /*0014*/ 	.byte	0x00, 0xf0, 0x01, 0x10


	//----- nvinfo : EIATTR_SPARSE_MMA_MASK
	.align		4
.L_23:
        /*0018*/ 	.byte	0x03, 0x50
        /*001a*/ 	.short	0x0000


	//----- nvinfo : EIATTR_MAXREG_COUNT
	.align		4
        /*001c*/ 	.byte	0x03, 0x1b
        /*001e*/ 	.short	0x00a8


	//----- nvinfo : EIATTR_NUM_BARRIERS
	.align		4
        /*0020*/ 	.byte	0x02, 0x4c
        /*0022*/ 	.byte	0x01
	.zero		1


	//----- nvinfo : EIATTR_EXTERNS
	.align		4
        /*0024*/ 	.byte	0x04, 0x0f
        /*0026*/ 	.short	(.L_25 - .L_24)


	//   ....[0]....
	.align		4
.L_24:
        /*0028*/ 	.word	index@(__assertfail)


	//----- nvinfo : EIATTR_MERCURY_ISA_VERSION
	.align		4
.L_25:
        /*002c*/ 	.byte	0x03, 0x5f
        /*002e*/ 	.short	0x0101


	//----- nvinfo : EIATTR_INT_WARP_WIDE_INSTR_OFFSETS
	.align		4
        /*0030*/ 	.byte	0x04, 0x31
        /*0032*/ 	.short	(.L_27 - .L_26)


	//   ....[0]....
.L_26:
        /*0034*/ 	.word	0x00000550


	//   ....[1]....
        /*0038*/ 	.word	0x00000580


	//   ....[2]....
        /*003c*/ 	.word	0x00000740


	//----- nvinfo : EIATTR_COOP_GROUP_MASK_REGIDS
	.align		4
.L_27:
        /*0040*/ 	.byte	0x04, 0x29
        /*0042*/ 	.short	(.L_29 - .L_28)


	//   ....[0]....
.L_28:
        /*0044*/ 	.word	0xffffffff


	//   ....[1]....
        /*0048*/ 	.word	0xffffffff


	//   ....[2]....
        /*004c*/ 	.word	0xffffffff


	//   ....[3]....
        /*0050*/ 	.word	0xffffffff


	//   ....[4]....
        /*0054*/ 	.word	0xffffffff


	//   ....[5]....
        /*0058*/ 	.word	0xffffffff


	//----- nvinfo : EIATTR_COOP_GROUP_INSTR_OFFSETS
	.align		4
.L_29:
        /*005c*/ 	.byte	0x04, 0x28
        /*005e*/ 	.short	(.L_31 - .L_30)


	//   ....[0]....
.L_30:
        /*0060*/ 	.word	0x00000060


	//   ....[1]....
        /*0064*/ 	.word	0x00000070


	//   ....[2]....
        /*0068*/ 	.word	0x00000130


	//   ....[3]....
        /*006c*/ 	.word	0x000003a0


	//   ....[4]....
        /*0070*/ 	.word	0x000008c0


	//   ....[5]....
        /*0074*/ 	.word	0x00001310


	//----- nvinfo : EIATTR_REG_RECONFIG
	.align		4
.L_31:
        /*0078*/ 	.byte	0x01, 0x54
	.zero		2


	//----- nvinfo : EIATTR_SYSCALL_OFFSETS
	.align		4
        /*007c*/ 	.byte	0x04, 0x46
        /*007e*/ 	.short	(.L_33 - .L_32)


	//   ....[0]....
.L_32:
        /*0080*/ 	.word	0x000014d0


	//----- nvinfo : EIATTR_MBARRIER_INSTR_OFFSETS
	.align		4
.L_33:
        /*0084*/ 	.byte	0x04, 0x39
        /*0086*/ 	.short	(.L_35 - .L_34)


	//   ....[0]....
.L_34:
        /*0088*/ 	.word	0x00000250
        /*008c*/ 	.word	0x000000ff
        /*0090*/ 	.word	0x00000000
        /*0094*/ 	.short	0x0100
        /*0096*/ 	.byte	0x08
	.zero		1


	//   ....[1]....
        /*0098*/ 	.word	0x00000260
        /*009c*/ 	.word	0x000000ff
        /*00a0*/ 	.word	0x00000048
        /*00a4*/ 	.short	0x0100
        /*00a6*/ 	.byte	0x08
	.zero		1


	//   ....[2]....
        /*00a8*/ 	.word	0x00000270
        /*00ac*/ 	.word	0x000000ff
        /*00b0*/ 	.word	0x00000008
        /*00b4*/ 	.short	0x0100
        /*00b6*/ 	.byte	0x08
	.zero		1


	//   ....[3]....
        /*00b8*/ 	.word	0x00000280
        /*00bc*/ 	.word	0x000000ff
        /*00c0*/ 	.word	0x00000050
        /*00c4*/ 	.short	0x0100
        /*00c6*/ 	.byte	0x08
	.zero		1


	//   ....[4]....
        /*00c8*/ 	.word	0x00000290
        /*00cc*/ 	.word	0x000000ff
        /*00d0*/ 	.word	0x00000010
        /*00d4*/ 	.short	0x0100
        /*00d6*/ 	.byte	0x08
	.zero		1


	//   ....[5]....
        /*00d8*/ 	.word	0x000002a0
        /*00dc*/ 	.word	0x000000ff
        /*00e0*/ 	.word	0x00000058
        /*00e4*/ 	.short	0x0100
        /*00e6*/ 	.byte	0x08
	.zero		1


	//   ....[6]....
        /*00e8*/ 	.word	0x000002b0
        /*00ec*/ 	.word	0x000000ff
        /*00f0*/ 	.word	0x00000018
        /*00f4*/ 	.short	0x0100
        /*00f6*/ 	.byte	0x08
	.zero		1


	//   ....[7]....
        /*00f8*/ 	.word	0x000002c0
        /*00fc*/ 	.word	0x000000ff
        /*0100*/ 	.word	0x00000060
        /*0104*/ 	.short	0x0100
        /*0106*/ 	.byte	0x08
	.zero		1


	//   ....[8]....
        /*0108*/ 	.word	0x000002d0
        /*010c*/ 	.word	0x000000ff
        /*0110*/ 	.word	0x00000020
        /*0114*/ 	.short	0x0100
        /*0116*/ 	.byte	0x08
	.zero		1


	//   ....[9]....
        /*0118*/ 	.word	0x000002e0
        /*011c*/ 	.word	0x000000ff
        /*0120*/ 	.word	0x00000068
        /*0124*/ 	.short	0x0100
        /*0126*/ 	.byte	0x08
	.zero		1


	//   ....[10]....
        /*0128*/ 	.word	0x000002f0
        /*012c*/ 	.word	0x000000ff
        /*0130*/ 	.word	0x00000028
        /*0134*/ 	.short	0x0100
        /*0136*/ 	.byte	0x08
	.zero		1


	//   ....[11]....
        /*0138*/ 	.word	0x00000300
        /*013c*/ 	.word	0x000000ff
        /*0140*/ 	.word	0x00000070
        /*0144*/ 	.short	0x0100
        /*0146*/ 	.byte	0x08
	.zero		1


	//   ....[12]....
        /*0148*/ 	.word	0x00000310
        /*014c*/ 	.word	0x000000ff
        /*0150*/ 	.word	0x00000030
        /*0154*/ 	.short	0x0100
        /*0156*/ 	.byte	0x08
	.zero		1


	//   ....[13]....
        /*0158*/ 	.word	0x00000320
        /*015c*/ 	.word	0x000000ff
        /*0160*/ 	.word	0x00000078
        /*0164*/ 	.short	0x0100
        /*0166*/ 	.byte	0x08
	.zero		1


	//   ....[14]....
        /*0168*/ 	.word	0x00000330
        /*016c*/ 	.word	0x000000ff
        /*0170*/ 	.word	0x00000038
        /*0174*/ 	.short	0x0100
        /*0176*/ 	.byte	0x08
	.zero		1


	//   ....[15]....
        /*0178*/ 	.word	0x00000340
        /*017c*/ 	.word	0x000000ff
        /*0180*/ 	.word	0x00000080
        /*0184*/ 	.short	0x0100
        /*0186*/ 	.byte	0x08
	.zero		1


	//   ....[16]....
        /*0188*/ 	.word	0x00000350
        /*018c*/ 	.word	0x000000ff
        /*0190*/ 	.word	0x00000040
        /*0194*/ 	.short	0x0100
        /*0196*/ 	.byte	0x08
	.zero		1


	//   ....[17]....
        /*0198*/ 	.word	0x00000360
        /*019c*/ 	.word	0x000000ff
        /*01a0*/ 	.word	0x00000088
        /*01a4*/ 	.short	0x0100
        /*01a6*/ 	.byte	0x08
	.zero		1


	//   ....[18]....
        /*01a8*/ 	.word	0x000007c0
        /*01ac*/ 	.word	0x000000ff
        /*01b0*/ 	.word	0x000000a0
        /*01b4*/ 	.short	0x0100
        /*01b6*/ 	.byte	0x06
	.zero		1


	//   ....[19]....
        /*01b8*/ 	.word	0x00000850
        /*01bc*/ 	.word	0x000000ff
        /*01c0*/ 	.word	0x000000a8
        /*01c4*/ 	.short	0x0100
        /*01c6*/ 	.byte	0x06
	.zero		1


	//   ....[20]....
        /*01c8*/ 	.word	0x00001590
        /*01cc*/ 	.word	0x00000003
        /*01d0*/ 	.word	0x00000000
        /*01d4*/ 	.short	0x010a
        /*01d6*/ 	.byte	0x3f
	.zero		1


	//   ....[21]....
        /*01d8*/ 	.word	0x000015d0
        /*01dc*/ 	.word	0x00000003
        /*01e0*/ 	.word	0x00000000
        /*01e4*/ 	.short	0x010a
        /*01e6*/ 	.byte	0x3f
	.zero		1


	//   ....[22]....
        /*01e8*/ 	.word	0x000018b0
        /*01ec*/ 	.word	0x00000005
        /*01f0*/ 	.word	0x00000000
        /*01f4*/ 	.short	0x010a
        /*01f6*/ 	.byte	0x3f
	.zero		1


	//   ....[23]....
        /*01f8*/ 	.word	0x000018f0
        /*01fc*/ 	.word	0x00000005
        /*0200*/ 	.word	0x00000000
        /*0204*/ 	.short	0x010a
        /*0206*/ 	.byte	0x3f
	.zero		1


	//   ....[24]....
        /*0208*/ 	.word	0x00001a60
        /*020c*/ 	.word	0x00000005
        /*0210*/ 	.word	0x00000000
        /*0214*/ 	.short	0x0101
        /*0216*/ 	.byte	0x3f
	.zero		1


	//   ....[25]....
        /*0218*/ 	.word	0x00001c80
        /*021c*/ 	.word	0x00000003
        /*0220*/ 	.word	0x00000000
        /*0224*/ 	.short	0x0101
        /*0226*/ 	.byte	0x3f
	.zero		1


	//   ....[26]....
        /*0228*/ 	.word	0x0000ab40
        /*022c*/ 	.word	0x0000000e
        /*0230*/ 	.word	0x00000048
        /*0234*/ 	.short	0x010a
        /*0236*/ 	.byte	0x3f
	.zero		1


	//   ....[27]....
        /*0238*/ 	.word	0x0000aef0
        /*023c*/ 	.word	0x00000006
        /*0240*/ 	.word	0x000000a8
        /*0244*/ 	.short	0x0101
        /*0246*/ 	.byte	0x3f
	.zero		1


	//   ....[28]....
        /*0248*/ 	.word	0x0000b620
        /*024c*/ 	.word	0x00000007
        /*0250*/ 	.word	0x00000000
        /*0254*/ 	.short	0x010a
        /*0256*/ 	.byte	0x3f
	.zero		1


	//   ....[29]....
        /*0258*/ 	.word	0x0000b6a0
        /*025c*/ 	.word	0x00000009
        /*0260*/ 	.word	0x00000000
        /*0264*/ 	.short	0x010a
        /*0266*/ 	.byte	0x3f
	.zero		1


	//   ....[30]....
        /*0268*/ 	.word	0x0000b730
        /*026c*/ 	.word	0x00000006
        /*0270*/ 	.word	0x00000000
        /*0274*/ 	.short	0x010a
        /*0276*/ 	.byte	0x3f
	.zero		1


	//   ....[31]....
        /*0278*/ 	.word	0x0000b7c0
        /*027c*/ 	.word	0x00000009
        /*0280*/ 	.word	0x00000000
        /*0284*/ 	.short	0x010a
        /*0286*/ 	.byte	0x3f
	.zero		1


	//   ....[32]....
        /*0288*/ 	.word	0x0000b850
        /*028c*/ 	.word	0x00000006
        /*0290*/ 	.word	0x00000000
        /*0294*/ 	.short	0x010a
        /*0296*/ 	.byte	0x3f
	.zero		1


	//   ....[33]....
        /*0298*/ 	.word	0x0000b8e0
        /*029c*/ 	.word	0x00000009
        /*02a0*/ 	.word	0x00000000
        /*02a4*/ 	.short	0x010a
        /*02a6*/ 	.byte	0x3f
	.zero		1


	//   ....[34]....
        /*02a8*/ 	.word	0x0000b970
        /*02ac*/ 	.word	0x00000006
        /*02b0*/ 	.word	0x00000000
        /*02b4*/ 	.short	0x010a
        /*02b6*/ 	.byte	0x3f
	.zero		1


	//   ....[35]....
        /*02b8*/ 	.word	0x0000ba00
        /*02bc*/ 	.word	0x00000009
        /*02c0*/ 	.word	0x00000000
        /*02c4*/ 	.short	0x010a
        /*02c6*/ 	.byte	0x3f
	.zero		1


	//   ....[36]....
        /*02c8*/ 	.word	0x0000ba90
        /*02cc*/ 	.word	0x00000003
        /*02d0*/ 	.word	0x00000000
        /*02d4*/ 	.short	0x010a
        /*02d6*/ 	.byte	0x3f
	.zero		1


	//   ....[37]....
        /*02d8*/ 	.word	0x0000baf0
        /*02dc*/ 	.word	0x00000003
        /*02e0*/ 	.word	0x00000000
        /*02e4*/ 	.short	0x010a
        /*02e6*/ 	.byte	0x3f
	.zero		1


	//   ....[38]....
        /*02e8*/ 	.word	0x0000bb40
        /*02ec*/ 	.word	0x00000005
        /*02f0*/ 	.word	0x00000000
        /*02f4*/ 	.short	0x010a
        /*02f6*/ 	.byte	0x3f
	.zero		1


	//   ....[39]....
        /*02f8*/ 	.word	0x0000bc10
        /*02fc*/ 	.word	0x0000000e
        /*0300*/ 	.word	0x00000048
        /*0304*/ 	.short	0x010a
        /*0306*/ 	.byte	0x3f
	.zero		1


	//   ....[40]....
        /*0308*/ 	.word	0x0000bce0
        /*030c*/ 	.word	0x00000007
        /*0310*/ 	.word	0x00000000
        /*0314*/ 	.short	0x010a
        /*0316*/ 	.byte	0x3f
	.zero		1


	//   ....[41]....
        /*0318*/ 	.word	0x0000bd30
        /*031c*/ 	.word	0x00000009
        /*0320*/ 	.word	0x00000000
        /*0324*/ 	.short	0x010a
        /*0326*/ 	.byte	0x3f
	.zero		1


	//   ....[42]....
        /*0328*/ 	.word	0x0000bd80
        /*032c*/ 	.word	0x00000006
        /*0330*/ 	.word	0x00000000
        /*0334*/ 	.short	0x010a
        /*0336*/ 	.byte	0x3f
	.zero		1


	//   ....[43]....
        /*0338*/ 	.word	0x0000bdd0
        /*033c*/ 	.word	0x00000009
        /*0340*/ 	.word	0x00000000
        /*0344*/ 	.short	0x010a
        /*0346*/ 	.byte	0x3f
	.zero		1


	//   ....[44]....
        /*0348*/ 	.word	0x0000be20
        /*034c*/ 	.word	0x00000006
        /*0350*/ 	.word	0x00000000
        /*0354*/ 	.short	0x010a
        /*0356*/ 	.byte	0x3f
	.zero		1


	//   ....[45]....
        /*0358*/ 	.word	0x0000be70
        /*035c*/ 	.word	0x00000009
        /*0360*/ 	.word	0x00000000
        /*0364*/ 	.short	0x010a
        /*0366*/ 	.byte	0x3f
	.zero		1


	//   ....[46]....
        /*0368*/ 	.word	0x0000bec0
        /*036c*/ 	.word	0x00000006
        /*0370*/ 	.word	0x00000000
        /*0374*/ 	.short	0x010a
        /*0376*/ 	.byte	0x3f
	.zero		1


	//   ....[47]....
        /*0378*/ 	.word	0x0000bf10
        /*037c*/ 	.word	0x00000009
        /*0380*/ 	.word	0x00000000
        /*0384*/ 	.short	0x010a
        /*0386*/ 	.byte	0x3f
	.zero		1


	//----- nvinfo : EIATTR_NUM_MBARRIERS
	.align		4
.L_35:
        /*0388*/ 	.byte	0x03, 0x38
        /*038a*/ 	.short	0x0014


	//----- nvinfo : EIATTR_EXIT_INSTR_OFFSETS
	.align		4
        /*038c*/ 	.byte	0x04, 0x1c
        /*038e*/ 	.short	(.L_37 - .L_36)


	//   ....[0]....
.L_36:
        /*0390*/ 	.word	0x00000a20


	//   ....[1]....
        /*0394*/ 	.word	0x00001240


	//   ....[2]....
        /*0398*/ 	.word	0x0000a180


	//   ....[3]....
        /*039c*/ 	.word	0x0000a6e0


	//   ....[4]....
        /*03a0*/ 	.word	0x0000bae0


	//----- nvinfo : EIATTR_MAX_THREADS
	.align		4
.L_37:
        /*03a4*/ 	.byte	0x04, 0x05
        /*03a6*/ 	.short	(.L_39 - .L_38)
.L_38:
        /*03a8*/ 	.word	0x00000180
        /*03ac*/ 	.word	0x00000001
        /*03b0*/ 	.word	0x00000001


	//----- nvinfo : EIATTR_CRS_STACK_SIZE
	.align		4
.L_39:
        /*03b4*/ 	.byte	0x04, 0x1e
        /*03b6*/ 	.short	(.L_41 - .L_40)
.L_40:
        /*03b8*/ 	.word	0x00000000


	//----- nvinfo : EIATTR_CBANK_PARAM_SIZE
	.align		4
.L_41:
        /*03bc*/ 	.byte	0x03, 0x19
        /*03be*/ 	.short	0x0470


	//----- nvinfo : EIATTR_PARAM_CBANK
	.align		4
        /*03c0*/ 	.byte	0x04, 0x0a
        /*03c2*/ 	.short	(.L_43 - .L_42)
	.align		4
.L_42:
        /*03c4*/ 	.word	index@(.nv.constant0._ZN7cutlass13device_kernelINS_4gemm6kernel13GemmUniversalIN4cute5tupleIJiiiiEEENS1_10collective13CollectiveMmaINS1_34MainloopSm90TmaGmmaWarpSpecializedILi9ENS5_IJNS4_1CILi2EEENSA_ILi4EEENSA_ILi1EEEEEENS1_35KernelTmaWarpSpecializedCooperativeEEENS5_IJNSA_ILi128EEENSA_ILi256EEENSA_ILi32EEEEEENS_10bfloat16_tENS5_IJlSD_lEEESL_SM_NS4_8TiledMMAINS4_8MMA_AtomIJNS4_4SM904GMMA28MMA_64x256x16_F32BF16BF16_SSILNSQ_5MajorE0ELSS_0ELNSQ_7ScaleInE1ELST_1EEEEEENS4_6LayoutINS5_IJSB_SD_SD_EEENS5_IJSD_NSA_ILi0EEESY_EEEEENS5_IJNS4_10UnderscoreES11_S11_EEEEENS4_23SM90_TMA_LOAD_MULTICASTENS4_14ComposedLayoutINS4_7SwizzleILi2ELi4ELi3EEENS4_18smem_ptr_flag_bitsILi16EEENSW_INS5_IJNSA_ILi8EEESJ_EEENS5_IJSJ_SD_EEEEEEEvNS4_8identityES14_S1E_vS1F_EENS_8epilogue10collective6detail29Sm90TmaWarpSpecializedAdapterINS1I_15DefaultEpilogueISL_SM_SM_NS1H_6thread17LinearCombinationISL_Li1EffLNS1M_9ScaleType4KindE0ELNS_15FloatRoundStyleE2ESL_EENS1_15EpilogueDefaultEEEEEvvEEEEvNT_6ParamsE)
        /*03c8*/ 	.short	0x0210
        /*03ca*/ 	.short	0x0470


	//----- nvinfo : EIATTR_SW_WAR
	.align		4
.L_43:
        /*03cc*/ 	.byte	0x04, 0x36
        /*03ce*/ 	.short	(.L_45 - .L_44)
.L_44:
        /*03d0*/ 	.word	0x00000008
.L_45:


//--------------------- .nv.callgraph             --------------------------
	.section	.nv.callgraph,"",@"SHT_CUDA_CALLGRAPH"
	.align	4
	.sectionentsize	8
	.align		4
        /*0000*/ 	.word	0x00000000
	.align		4
        /*0004*/ 	.word	0xffffffff
	.align		4
        /*0008*/ 	.word	index@(_ZN7cutlass13device_kernelINS_4gemm6kernel13GemmUniversalIN4cute5tupleIJiiiiEEENS1_10collective13CollectiveMmaINS1_34MainloopSm90TmaGmmaWarpSpecializedILi9ENS5_IJNS4_1CILi2EEENSA_ILi4EEENSA_ILi1EEEEEENS1_35KernelTmaWarpSpecializedCooperativeEEENS5_IJNSA_ILi128EEENSA_ILi256EEENSA_ILi32EEEEEENS_10bfloat16_tENS5_IJlSD_lEEESL_SM_NS4_8TiledMMAINS4_8MMA_AtomIJNS4_4SM904GMMA28MMA_64x256x16_F32BF16BF16_SSILNSQ_5MajorE0ELSS_0ELNSQ_7ScaleInE1ELST_1EEEEEENS4_6LayoutINS5_IJSB_SD_SD_EEENS5_IJSD_NSA_ILi0EEESY_EEEEENS5_IJNS4_10UnderscoreES11_S11_EEEEENS4_23SM90_TMA_LOAD_MULTICASTENS4_14ComposedLayoutINS4_7SwizzleILi2ELi4ELi3EEENS4_18smem_ptr_flag_bitsILi16EEENSW_INS5_IJNSA_ILi8EEESJ_EEENS5_IJSJ_SD_EEEEEEEvNS4_8identityES14_S1E_vS1F_EENS_8epilogue10collective6detail29Sm90TmaWarpSpecializedAdapterINS1I_15DefaultEpilogueISL_SM_SM_NS1H_6thread17LinearCombinationISL_Li1EffLNS1M_9ScaleType4KindE0ELNS_15FloatRoundStyleE2ESL_EENS1_15EpilogueDefaultEEEEEvvEEEEvNT_6ParamsE)
	.align		4
        /*000c*/ 	.word	index@(__assertfail)
	.align		4
        /*0010*/ 	.word	0x00000000
	.align		4
        /*0014*/ 	.word	0xfffffffe
	.align		4
        /*0018*/ 	.word	0x00000000
	.align		4
        /*001c*/ 	.word	0xfffffffd
	.align		4
        /*0020*/ 	.word	0x00000000
	.align		4
        /*0024*/ 	.word	0xfffffffc


//--------------------- .nv.constant4             --------------------------
	.section	.nv.constant4,"a",@progbits
	.align	8
	.align		8
.nv.constant4:
        /*0000*/ 	.dword	__assertfail
	.align		8
        /*0008*/ 	.dword	__unnamed_1
	.align		8
        /*0010*/ 	.dword	_ZN40_INTERNAL_b3a68c02_4_k_cu_94dcdd82_295454cuda3std3__45__cpo5beginE
	.align		8
        /*0018*/ 	.dword	_ZN40_INTERNAL_b3a68c02_4_k_cu_94dcdd82_295454cuda3std3__45__cpo3endE
	.align		8
        /*0020*/ 	.dword	_ZN40_INTERNAL_b3a68c02_4_k_cu_94dcdd82_295454cuda3std3__45__cpo6cbeginE
	.align		8
        /*0028*/ 	.dword	_ZN40_INTERNAL_b3a68c02_4_k_cu_94dcdd82_295454cuda3std3__45__cpo4cendE
	.align		8
        /*0030*/ 	.dword	_ZN40_INTERNAL_b3a68c02_4_k_cu_94dcdd82_295454cuda3std3__442_GLOBAL__N__b3a68c02_4_k_cu_94dcdd82_295456ignoreE
	.align		8
        /*0038*/ 	.dword	_ZN40_INTERNAL_b3a68c02_4_k_cu_94dcdd82_295454cuda3std3__419piecewise_constructE
	.align		8
        /*0040*/ 	.dword	_ZN40_INTERNAL_b3a68c02_4_k_cu_94dcdd82_295454cuda3std3__48in_placeE
	.align		8
        /*0048*/ 	.dword	_ZN40_INTERNAL_b3a68c02_4_k_cu_94dcdd82_295454cuda3std6ranges3__45__cpo4swapE
	.align		8
        /*0050*/ 	.dword	_ZN40_INTERNAL_b3a68c02_4_k_cu_94dcdd82_295454cuda3std6ranges3__45__cpo9iter_moveE
	.align		8
        /*0058*/ 	.dword	_ZN40_INTERNAL_b3a68c02_4_k_cu_94dcdd82_295454cute7productE
	.align		8
        /*0060*/ 	.dword	_ZN40_INTERNAL_b3a68c02_4_k_cu_94dcdd82_295454cute1_E
	.align		8
        /*0068*/ 	.dword	$str$22
	.align		8
        /*0070*/ 	.dword	$str$23


//--------------------- .text._ZN7cutlass13device_kernelINS_4gemm6kernel13GemmUniversalIN4cute5tupleIJiiiiEEENS1_10collective13CollectiveMmaINS1_34MainloopSm90TmaGmmaWarpSpecializedILi9ENS5_IJNS4_1CILi2EEENSA_ILi4EEENSA_ILi1EEEEEENS1_35KernelTmaWarpSpecializedCooperativeEEENS5_IJNSA_ILi128EEENSA_ILi256EEENSA_ILi32EEEEEENS_10bfloat16_tENS5_IJlSD_lEEESL_SM_NS4_8TiledMMAINS4_8MMA_AtomIJNS4_4SM904GMMA28MMA_64x256x16_F32BF16BF16_SSILNSQ_5MajorE0ELSS_0ELNSQ_7ScaleInE1ELST_1EEEEEENS4_6LayoutINS5_IJSB_SD_SD_EEENS5_IJSD_NSA_ILi0EEESY_EEEEENS5_IJNS4_10UnderscoreES11_S11_EEEEENS4_23SM90_TMA_LOAD_MULTICASTENS4_14ComposedLayoutINS4_7SwizzleILi2ELi4ELi3EEENS4_18smem_ptr_flag_bitsILi16EEENSW_INS5_IJNSA_ILi8EEESJ_EEENS5_IJSJ_SD_EEEEEEEvNS4_8identityES14_S1E_vS1F_EENS_8epilogue10collective6detail29Sm90TmaWarpSpecializedAdapterINS1I_15DefaultEpilogueISL_SM_SM_NS1H_6thread17LinearCombinationISL_Li1EffLNS1M_9ScaleType4KindE0ELNS_15FloatRoundStyleE2ESL_EENS1_15EpilogueDefaultEEEEEvvEEEEvNT_6ParamsE --------------------------
	.section	.text._ZN7cutlass13device_kernelINS_4gemm6kernel13GemmUniversalIN4cute5tupleIJiiiiEEENS1_10collective13CollectiveMmaINS1_34MainloopSm90TmaGmmaWarpSpecializedILi9ENS5_IJNS4_1CILi2EEENSA_ILi4EEENSA_ILi1EEEEEENS1_35KernelTmaWarpSpecializedCooperativeEEENS5_IJNSA_ILi128EEENSA_ILi256EEENSA_ILi32EEEEEENS_10bfloat16_tENS5_IJlSD_lEEESL_SM_NS4_8TiledMMAINS4_8MMA_AtomIJNS4_4SM904GMMA28MMA_64x256x16_F32BF16BF16_SSILNSQ_5MajorE0ELSS_0ELNSQ_7ScaleInE1ELST_1EEEEEENS4_6LayoutINS5_IJSB_SD_SD_EEENS5_IJSD_NSA_ILi0EEESY_EEEEENS5_IJNS4_10UnderscoreES11_S11_EEEEENS4_23SM90_TMA_LOAD_MULTICASTENS4_14ComposedLayoutINS4_7SwizzleILi2ELi4ELi3EEENS4_18smem_ptr_flag_bitsILi16EEENSW_INS5_IJNSA_ILi8EEESJ_EEENS5_IJSJ_SD_EEEEEEEvNS4_8identityES14_S1E_vS1F_EENS_8epilogue10collective6detail29Sm90TmaWarpSpecializedAdapterINS1I_15DefaultEpilogueISL_SM_SM_NS1H_6thread17LinearCombinationISL_Li1EffLNS1M_9ScaleType4KindE0ELNS_15FloatRoundStyleE2ESL_EENS1_15EpilogueDefaultEEEEEvvEEEEvNT_6ParamsE,"ax",@progbits
	.align	128
.text._ZN7cutlass13device_kernelINS_4gemm6kernel13GemmUniversalIN4cute5tupleIJiiiiEEENS1_10collective13CollectiveMmaINS1_34MainloopSm90TmaGmmaWarpSpecializedILi9ENS5_IJNS4_1CILi2EEENSA_ILi4EEENSA_ILi1EEEEEENS1_35KernelTmaWarpSpecializedCooperativeEEENS5_IJNSA_ILi128EEENSA_ILi256EEENSA_ILi32EEEEEENS_10bfloat16_tENS5_IJlSD_lEEESL_SM_NS4_8TiledMMAINS4_8MMA_AtomIJNS4_4SM904GMMA28MMA_64x256x16_F32BF16BF16_SSILNSQ_5MajorE0ELSS_0ELNSQ_7ScaleInE1ELST_1EEEEEENS4_6LayoutINS5_IJSB_SD_SD_EEENS5_IJSD_NSA_ILi0EEESY_EEEEENS5_IJNS4_10UnderscoreES11_S11_EEEEENS4_23SM90_TMA_LOAD_MULTICASTENS4_14ComposedLayoutINS4_7SwizzleILi2ELi4ELi3EEENS4_18smem_ptr_flag_bitsILi16EEENSW_INS5_IJNSA_ILi8EEESJ_EEENS5_IJSJ_SD_EEEEEEEvNS4_8identityES14_S1E_vS1F_EENS_8epilogue10collective6detail29Sm90TmaWarpSpecializedAdapterINS1I_15DefaultEpilogueISL_SM_SM_NS1H_6thread17LinearCombinationISL_Li1EffLNS1M_9ScaleType4KindE0ELNS_15FloatRoundStyleE2ESL_EENS1_15EpilogueDefaultEEEEEvvEEEEvNT_6ParamsE:
        .type           _ZN7cutlass13device_kernelINS_4gemm6kernel13GemmUniversalIN4cute5tupleIJiiiiEEENS1_10collective13CollectiveMmaINS1_34MainloopSm90TmaGmmaWarpSpecializedILi9ENS5_IJNS4_1CILi2EEENSA_ILi4EEENSA_ILi1EEEEEENS1_35KernelTmaWarpSpecializedCooperativeEEENS5_IJNSA_ILi128EEENSA_ILi256EEENSA_ILi32EEEEEENS_10bfloat16_tENS5_IJlSD_lEEESL_SM_NS4_8TiledMMAINS4_8MMA_AtomIJNS4_4SM904GMMA28MMA_64x256x16_F32BF16BF16_SSILNSQ_5MajorE0ELSS_0ELNSQ_7ScaleInE1ELST_1EEEEEENS4_6LayoutINS5_IJSB_SD_SD_EEENS5_IJSD_NSA_ILi0EEESY_EEEEENS5_IJNS4_10UnderscoreES11_S11_EEEEENS4_23SM90_TMA_LOAD_MULTICASTENS4_14ComposedLayoutINS4_7SwizzleILi2ELi4ELi3EEENS4_18smem_ptr_flag_bitsILi16EEENSW_INS5_IJNSA_ILi8EEESJ_EEENS5_IJSJ_SD_EEEEEEEvNS4_8identityES14_S1E_vS1F_EENS_8epilogue10collective6detail29Sm90TmaWarpSpecializedAdapterINS1I_15DefaultEpilogueISL_SM_SM_NS1H_6thread17LinearCombinationISL_Li1EffLNS1M_9ScaleType4KindE0ELNS_15FloatRoundStyleE2ESL_EENS1_15EpilogueDefaultEEEEEvvEEEEvNT_6ParamsE,@function
        .size           _ZN7cutlass13device_kernelINS_4gemm6kernel13GemmUniversalIN4cute5tupleIJiiiiEEENS1_10collective13CollectiveMmaINS1_34MainloopSm90TmaGmmaWarpSpecializedILi9ENS5_IJNS4_1CILi2EEENSA_ILi4EEENSA_ILi1EEEEEENS1_35KernelTmaWarpSpecializedCooperativeEEENS5_IJNSA_ILi128EEENSA_ILi256EEENSA_ILi32EEEEEENS_10bfloat16_tENS5_IJlSD_lEEESL_SM_NS4_8TiledMMAINS4_8MMA_AtomIJNS4_4SM904GMMA28MMA_64x256x16_F32BF16BF16_SSILNSQ_5MajorE0ELSS_0ELNSQ_7ScaleInE1ELST_1EEEEEENS4_6LayoutINS5_IJSB_SD_SD_EEENS5_IJSD_NSA_ILi0EEESY_EEEEENS5_IJNS4_10UnderscoreES11_S11_EEEEENS4_23SM90_TMA_LOAD_MULTICASTENS4_14ComposedLayoutINS4_7SwizzleILi2ELi4ELi3EEENS4_18smem_ptr_flag_bitsILi16EEENSW_INS5_IJNSA_ILi8EEESJ_EEENS5_IJSJ_SD_EEEEEEEvNS4_8identityES14_S1E_vS1F_EENS_8epilogue10collective6detail29Sm90TmaWarpSpecializedAdapterINS1I_15DefaultEpilogueISL_SM_SM_NS1H_6thread17LinearCombinationISL_Li1EffLNS1M_9ScaleType4KindE0ELNS_15FloatRoundStyleE2ESL_EENS1_15EpilogueDefaultEEEEEvvEEEEvNT_6ParamsE,(.L_x_338 - _ZN7cutlass13device_kernelINS_4gemm6kernel13GemmUniversalIN4cute5tupleIJiiiiEEENS1_10collective13CollectiveMmaINS1_34MainloopSm90TmaGmmaWarpSpecializedILi9ENS5_IJNS4_1CILi2EEENSA_ILi4EEENSA_ILi1EEEEEENS1_35KernelTmaWarpSpecializedCooperativeEEENS5_IJNSA_ILi128EEENSA_ILi256EEENSA_ILi32EEEEEENS_10bfloat16_tENS5_IJlSD_lEEESL_SM_NS4_8TiledMMAINS4_8MMA_AtomIJNS4_4SM904GMMA28MMA_64x256x16_F32BF16BF16_SSILNSQ_5MajorE0ELSS_0ELNSQ_7ScaleInE1ELST_1EEEEEENS4_6LayoutINS5_IJSB_SD_SD_EEENS5_IJSD_NSA_ILi0EEESY_EEEEENS5_IJNS4_10UnderscoreES11_S11_EEEEENS4_23SM90_TMA_LOAD_MULTICASTENS4_14ComposedLayoutINS4_7SwizzleILi2ELi4ELi3EEENS4_18smem_ptr_flag_bitsILi16EEENSW_INS5_IJNSA_ILi8EEESJ_EEENS5_IJSJ_SD_EEEEEEEvNS4_8identityES14_S1E_vS1F_EENS_8epilogue10collective6detail29Sm90TmaWarpSpecializedAdapterINS1I_15DefaultEpilogueISL_SM_SM_NS1H_6thread17LinearCombinationISL_Li1EffLNS1M_9ScaleType4KindE0ELNS_15FloatRoundStyleE2ESL_EENS1_15EpilogueDefaultEEEEEvvEEEEvNT_6ParamsE)
        .other          _ZN7cutlass13device_kernelINS_4gemm6kernel13GemmUniversalIN4cute5tupleIJiiiiEEENS1_10collective13CollectiveMmaINS1_34MainloopSm90TmaGmmaWarpSpecializedILi9ENS5_IJNS4_1CILi2EEENSA_ILi4EEENSA_ILi1EEEEEENS1_35KernelTmaWarpSpecializedCooperativeEEENS5_IJNSA_ILi128EEENSA_ILi256EEENSA_ILi32EEEEEENS_10bfloat16_tENS5_IJlSD_lEEESL_SM_NS4_8TiledMMAINS4_8MMA_AtomIJNS4_4SM904GMMA28MMA_64x256x16_F32BF16BF16_SSILNSQ_5MajorE0ELSS_0ELNSQ_7ScaleInE1ELST_1EEEEEENS4_6LayoutINS5_IJSB_SD_SD_EEENS5_IJSD_NSA_ILi0EEESY_EEEEENS5_IJNS4_10UnderscoreES11_S11_EEEEENS4_23SM90_TMA_LOAD_MULTICASTENS4_14ComposedLayoutINS4_7SwizzleILi2ELi4ELi3EEENS4_18smem_ptr_flag_bitsILi16EEENSW_INS5_IJNSA_ILi8EEESJ_EEENS5_IJSJ_SD_EEEEEEEvNS4_8identityES14_S1E_vS1F_EENS_8epilogue10collective6detail29Sm90TmaWarpSpecializedAdapterINS1I_15DefaultEpilogueISL_SM_SM_NS1H_6thread17LinearCombinationISL_Li1EffLNS1M_9ScaleType4KindE0ELNS_15FloatRoundStyleE2ESL_EENS1_15EpilogueDefaultEEEEEvvEEEEvNT_6ParamsE,@"STO_CUDA_ENTRY STV_DEFAULT"
_ZN7cutlass13device_kernelINS_4gemm6kernel13GemmUniversalIN4cute5tupleIJiiiiEEENS1_10collective13CollectiveMmaINS1_34MainloopSm90TmaGmmaWarpSpecializedILi9ENS5_IJNS4_1CILi2EEENSA_ILi4EEENSA_ILi1EEEEEENS1_35KernelTmaWarpSpecializedCooperativeEEENS5_IJNSA_ILi128EEENSA_ILi256EEENSA_ILi32EEEEEENS_10bfloat16_tENS5_IJlSD_lEEESL_SM_NS4_8TiledMMAINS4_8MMA_AtomIJNS4_4SM904GMMA28MMA_64x256x16_F32BF16BF16_SSILNSQ_5MajorE0ELSS_0ELNSQ_7ScaleInE1ELST_1EEEEEENS4_6LayoutINS5_IJSB_SD_SD_EEENS5_IJSD_NSA_ILi0EEESY_EEEEENS5_IJNS4_10UnderscoreES11_S11_EEEEENS4_23SM90_TMA_LOAD_MULTICASTENS4_14ComposedLayoutINS4_7SwizzleILi2ELi4ELi3EEENS4_18smem_ptr_flag_bitsILi16EEENSW_INS5_IJNSA_ILi8EEESJ_EEENS5_IJSJ_SD_EEEEEEEvNS4_8identityES14_S1E_vS1F_EENS_8epilogue10collective6detail29Sm90TmaWarpSpecializedAdapterINS1I_15DefaultEpilogueISL_SM_SM_NS1H_6thread17LinearCombinationISL_Li1EffLNS1M_9ScaleType4KindE0ELNS_15FloatRoundStyleE2ESL_EENS1_15EpilogueDefaultEEEEEvvEEEEvNT_6ParamsE:
[----:B------:R-:W0:Y:S01]  /*0000*/  LDC R1, c[0x0][0x28] ;  /* 0x00000a00ff017b82 */ /* 0x000e220000000800 */
[----:B------:R-:W1:Y:S01]  /*0010*/  S2R R18, SR_TID.X ;  /* 0x0000000000127919 */ /* 0x000e620000002100 */
[----:B------:R-:W-:Y:S01]  /*0020*/  ELECT P0, URZ, PT ;  /* 0x00000000003f782f */ /* 0x000fe20003800000 */
[----:B------:R-:W-:Y:S01]  /*0030*/  BSSY B0, `(.L_x_0) ;  /* 0x000000f000007945 */ /* 0x000fe20003800000 */
[--C-:B-1----:R-:W-:Y:S02]  /*0040*/  SHF.R.U32.HI R0, RZ, 0x5, R18.reuse ;  /* 0x00000005ff007819 */ /* 0x102fe40000011612 */
[----:B------:R-:W-:-:S03]  /*0050*/  SHF.R.U32.HI R3, RZ, 0x7, R18 ;  /* 0x00000007ff037819 */ /* 0x000fc60000011612 */
[----:B------:R-:W1:Y:S04]  /*0060*/  SHFL.IDX PT, R2, R0, RZ, 0x1f ;  /* 0x00001fff00027589 */ /* 0x000e6800000e0000 */
[----:B------:R2:W3:Y:S01]  /*0070*/  SHFL.IDX PT, R5, R3, RZ, 0x1f ;  /* 0x00001fff03057589 */ /* 0x0004e200000e0000 */
[----:B-1----:R-:W-:-:S13]  /*0080*/  ISETP.NE.OR P0, PT, R2, RZ, !P0 ;  /* 0x000000ff0200720c */ /* 0x002fda0004705670 */
[----:B0-23--:R-:W-:Y:S05]  /*0090*/  @P0 BRA `(.L_x_1) ;  /* 0x0000000000200947 */ /* 0x00dfea0003800000 */
[----:B------:R-:W-:Y:S02]  /*00a0*/  ULDC.64 UR4, c[0x0][0x198] ;  /* 0x0000660000047ab9 */ /* 0x000fe40000000a00 */
[----:B------:R-:W-:Y:S02]  /*00b0*/  UIADD3 UR6, UP0, UR4, 0xf0, URZ ;  /* 0x000000f004067890 */ /* 0x000fe4000ff1e03f */
[----:B------:R-:W-:Y:S02]  /*00c0*/  UIADD3 UR4, UP1, UR4, 0x1f0, URZ ;  /* 0x000001f004047890 */ /* 0x000fe4000ff3e03f */
[----:B------:R-:W-:Y:S02]  /*00d0*/  UIADD3.X UR7, URZ, UR5, URZ, UP0, !UPT ;  /* 0x000000053f077290 */ /* 0x000fe400087fe43f */
[----:B------:R-:W-:-:S07]  /*00e0*/  UIADD3.X UR5, URZ, UR5, URZ, UP1, !UPT ;  /* 0x000000053f057290 */ /* 0x000fce0008ffe43f */
[----:B------:R0:W-:Y:S02]  /*00f0*/  UTMACCTL.PF [UR6] ;  /* 0x00000000060079b9 */ /* 0x0001e40008040000 */
[----:B------:R0:W-:Y:S02]  /*0100*/  UTMACCTL.PF [UR4] ;  /* 0x00000000040079b9 */ /* 0x0001e40008040000 */
[----:B0-----:R-:W-:Y:S01]  /*0110*/  NOP ;  /* 0x0000000000007918 */ /* 0x001fe20000000000 */
.L_x_1:
[----:B------:R-:W-:Y:S05]  /*0120*/  BSYNC B0 ;  /* 0x0000000000007941 */ /* 0x000fea0003800000 */
.L_x_0:
[----:B------:R-:W0:Y:S02]  /*0130*/  SHFL.IDX PT, R3, R0, RZ, 0x1f ;  /* 0x00001fff00037589 */ /* 0x000e2400000e0000 */
[----:B0-----:R-:W-:-:S13]  /*0140*/  ISETP.NE.AND P0, PT, R3, RZ, PT ;  /* 0x000000ff0300720c */ /* 0x001fda0003f05270 */
[----:B------:R-:W-:Y:S05]  /*0150*/  @P0 BRA `(.L_x_2) ;  /* 0x00000000008c0947 */ /* 0x000fea0003800000 */
[----:B------:R-:W-:Y:S01]  /*0160*/  ELECT P0, URZ, PT ;  /* 0x00000000003f782f */ /* 0x000fe20003800000 */
[----:B------:R-:W-:-:S12]  /*0170*/  BSSY B0, `(.L_x_2) ;  /* 0x0000021000007945 */ /* 0x000fd80003800000 */
[----:B------:R-:W-:Y:S05]  /*0180*/  @!P0 BRA `(.L_x_3) ;  /* 0x00000000007c8947 */ /* 0x000fea0003800000 */
[----:B------:R-:W0:Y:S01]  /*0190*/  S2UR UR8, SR_CgaCtaId ;  /* 0x00000000000879c3 */ /* 0x000e220000008800 */
[----:B------:R-:W-:Y:S01]  /*01a0*/  UMOV UR4, 0x400 ;  /* 0x0000040000047882 */ /* 0x000fe20000000000 */
[----:B------:R-:W-:Y:S01]  /*01b0*/  UMOV UR5, 0x1 ;  /* 0x0000000100057882 */ /* 0x000fe20000000000 */
[----:B------:R-:W-:Y:S02]  /*01c0*/  UMOV UR6, 0xa ;  /* 0x0000000a00067882 */ /* 0x000fe40000000000 */
[----:B------:R-:W-:-:S04]  /*01d0*/  UIADD3 UR6, -UR6, 0x100000, URZ ;  /* 0x0010000006067890 */ /* 0x000fc8000fffe13f */
[----:B------:R-:W-:Y:S02]  /*01e0*/  USHF.L.U32 UR7, UR6, 0xb, URZ ;  /* 0x0000000b06077899 */ /* 0x000fe4000800063f */
[----:B------:R-:W-:Y:S02]  /*01f0*/  USHF.L.U32 UR6, UR6, 0x1, URZ ;  /* 0x0000000106067899 */ /* 0x000fe4000800063f */
[----:B0-----:R-:W-:Y:S02]  /*0200*/  ULEA UR8, UR8, UR4, 0x18 ;  /* 0x0000000408087291 */ /* 0x001fe4000f8ec03f */
[----:B------:R-:W-:-:S04]  /*0210*/  UIADD3 UR4, -UR5, 0x100000, URZ ;  /* 0x0010000005047890 */ /* 0x000fc8000fffe13f */
[----:B------:R-:W-:Y:S02]  /*0220*/  USHF.L.U32 UR5, UR4, 0xb, URZ ;  /* 0x0000000b04057899 */ /* 0x000fe4000800063f */
[----:B------:R-:W-:Y:S01]  /*0230*/  USHF.L.U32 UR4, UR4, 0x1, URZ ;  /* 0x0000000104047899 */ /* 0x000fe2000800063f */
[----:B------:R-:W0:Y:S11]  /*0240*/  FENCE.VIEW.ASYNC.S ;  /* 0x00000000000073c6 */ /* 0x000e360000000000 */
[----:B0-----:R0:W1:Y:S01]  /*0250*/  SYNCS.EXCH.64 URZ, [UR8], UR4 ;  /* 0x00000004083f75b2 */ /* 0x0010620008000100 */
[----:B------:R0:W2:Y:S01]  /*0260*/  SYNCS.EXCH.64 URZ, [UR8+0x48], UR6 ;  /* 0x00004806083f75b2 */ /* 0x0000a20008000100 */
[----:B------:R0:W3:Y:S01]  /*0270*/  SYNCS.EXCH.64 URZ, [UR8+0x8], UR4 ;  /* 0x00000804083f75b2 */ /* 0x0000e20008000100 */
[----:B------:R0:W4:Y:S01]  /*0280*/  SYNCS.EXCH.64 URZ, [UR8+0x50], UR6 ;  /* 0x00005006083f75b2 */ /* 0x0001220008000100 */
[----:B------:R0:W0:Y:S01]  /*0290*/  SYNCS.EXCH.64 URZ, [UR8+0x10], UR4 ;  /* 0x00001004083f75b2 */ /* 0x0000220008000100 */
        /* <DEDUP_REMOVED lines=13> */
[----:B------:R-:W-:Y:S01]  /*0370*/  NOP ;  /* 0x0000000000007918 */ /* 0x000fe20000000000 */
.L_x_3:
[----:B0-----:R-:W-:Y:S05]  /*0380*/  BSYNC B0 ;  /* 0x0000000000007941 */ /* 0x001fea0003800000 */
.L_x_2:
[----:B------:R-:W-:Y:S01]  /*0390*/  SHF.R.S32.HI R7, RZ, 0x1f, R18 ;  /* 0x0000001fff077819 */ /* 0x000fe20000011412 */
[----:B------:R-:W0:Y:S01]  /*03a0*/  SHFL.IDX PT, R0, R0, RZ, 0x1f ;  /* 0x00001fff00007589 */ /* 0x000e2200000e0000 */
[----:B------:R-:W5:Y:S01]  /*03b0*/  S2UR UR8, SR_CTAID.X ;  /* 0x00000000000879c3 */ /* 0x000f620000002500 */
[----:B------:R-:W-:Y:S02]  /*03c0*/  ELECT P0, URZ, PT ;  /* 0x00000000003f782f */ /* 0x000fe40003800000 */
[----:B------:R-:W-:Y:S01]  /*03d0*/  LEA.HI R7, R7, R18, RZ, 0x7 ;  /* 0x0000001207077211 */ /* 0x000fe200078f38ff */
[----:B------:R-:W1:Y:S01]  /*03e0*/  S2R R4, SR_CTAID.Y ;  /* 0x0000000000047919 */ /* 0x000e620000002600 */
[----:B------:R-:W-:Y:S01]  /*03f0*/  SHF.R.S32.HI R8, RZ, 0x1f, R3 ;  /* 0x0000001fff087819 */ /* 0x000fe20000011403 */
[----:B------:R-:W-:Y:S01]  /*0400*/  ULDC UR4, c[0x0][0x150] ;  /* 0x0000540000047ab9 */ /* 0x000fe20000000800 */
[----:B------:R-:W-:Y:S01]  /*0410*/  LOP3.LUT R7, R7, 0xffffff80, RZ, 0xc0, !PT ;  /* 0xffffff8007077812 */ /* 0x000fe200078ec0ff */
[----:B------:R-:W-:Y:S01]  /*0420*/  NOP ;  /* 0x0000000000007918 */ /* 0x000fe20000000000 */
[----:B------:R-:W-:Y:S01]  /*0430*/  LEA.HI R8, R8, R3, RZ, 0x2 ;  /* 0x0000000308087211 */ /* 0x000fe200078f10ff */
[----:B------:R-:W2:Y:S01]  /*0440*/  LDC R10, c[0x0][0x144] ;  /* 0x00005100ff0a7b82 */ /* 0x000ea20000000800 */
[----:B------:R-:W-:Y:S01]  /*0450*/  NOP ;  /* 0x0000000000007918 */ /* 0x000fe20000000000 */
[----:B------:R-:W-:Y:S01]  /*0460*/  IMAD.IADD R6, R18, 0x1, -R7 ;  /* 0x0000000112067824 */ /* 0x000fe200078e0a07 */
[----:B------:R-:W-:Y:S01]  /*0470*/  LOP3.LUT R8, R8, 0x3ffffffc, RZ, 0xc0, !PT ;  /* 0x3ffffffc08087812 */ /* 0x000fe200078ec0ff */
[----:B------:R-:W-:Y:S01]  /*0480*/  IMAD.MOV.U32 R22, RZ, RZ, 0x1 ;  /* 0x00000001ff167424 */ /* 0x000fe200078e00ff */
[----:B------:R-:W-:-:S02]  /*0490*/  ISETP.NE.AND P3, PT, R5, RZ, PT ;  /* 0x000000ff0500720c */ /* 0x000fc40003f65270 */
[----:B------:R-:W-:Y:S01]  /*04a0*/  SHF.R.S32.HI R7, RZ, 0x1f, R6 ;  /* 0x0000001fff077819 */ /* 0x000fe20000011406 */
[----:B------:R-:W-:Y:S01]  /*04b0*/  IMAD.IADD R8, R3, 0x1, -R8 ;  /* 0x0000000103087824 */ /* 0x000fe200078e0a08 */
[----:B------:R-:W3:Y:S02]  /*04c0*/  LDC R13, c[0x0][0x140] ;  /* 0x00005000ff0d7b82 */ /* 0x000ee40000000800 */
[----:B------:R-:W-:Y:S02]  /*04d0*/  LEA.HI R7, R7, R6, RZ, 0x3 ;  /* 0x0000000607077211 */ /* 0x000fe400078f18ff */
[----:B0-----:R-:W-:Y:S02]  /*04e0*/  ISETP.NE.OR P0, PT, R0, RZ, !P0 ;  /* 0x000000ff0000720c */ /* 0x001fe40004705670 */
[--C-:B------:R-:W-:Y:S02]  /*04f0*/  SHF.R.S32.HI R0, RZ, 0x3, R7.reuse ;  /* 0x00000003ff007819 */ /* 0x100fe40000011407 */
[----:B------:R-:W-:-:S02]  /*0500*/  SHF.R.S32.HI R7, RZ, 0x1f, R7 ;  /* 0x0000001fff077819 */ /* 0x000fc40000011407 */
[----:B-----5:R-:W-:Y:S02]  /*0510*/  I2FP.F32.U32 R9, UR8 ;  /* 0x0000000800097c45 */ /* 0x020fe40008201000 */
[----:B------:R-:W-:-:S03]  /*0520*/  LEA.HI R7, R7, R0, RZ, 0x2 ;  /* 0x0000000007077211 */ /* 0x000fc600078f10ff */
[----:B------:R-:W-:Y:S01]  /*0530*/  FMUL R9, R9, UR4 ;  /* 0x0000000409097c20 */ /* 0x000fe20008400000 */
[----:B------:R-:W-:Y:S01]  /*0540*/  LOP3.LUT R7, R7, 0xfffffffc, RZ, 0xc0, !PT ;  /* 0xfffffffc07077812 */ /* 0x000fe200078ec0ff */
[----:B------:R-:W-:Y:S01]  /*0550*/  VOTEU.ALL UP0, P0 ;  /* 0x00000000003f7886 */ /* 0x000fe20000000000 */
[----:B-1----:R-:W-:Y:S01]  /*0560*/  I2FP.F32.U32 R3, R4 ;  /* 0x0000000400037245 */ /* 0x002fe20000201000 */
[----:B------:R-:W-:Y:S01]  /*0570*/  ULDC UR4, c[0x0][0x154] ;  /* 0x0000550000047ab9 */ /* 0x000fe20000000800 */
[----:B------:R-:W-:Y:S01]  /*0580*/  VOTEU.ALL UP1, P0 ;  /* 0x00000000003f7886 */ /* 0x000fe20000020000 */
[----:B------:R-:W0:Y:S01]  /*0590*/  F2I.U32.TRUNC.NTZ R9, R9 ;  /* 0x0000000900097305 */ /* 0x000e22000020f000 */
[----:B------:R-:W-:Y:S01]  /*05a0*/  IMAD.IADD R7, R0, 0x1, -R7 ;  /* 0x0000000100077824 */ /* 0x000fe200078e0a07 */
[----:B------:R-:W1:Y:S01]  /*05b0*/  @!UP0 S2UR UR7, SR_CgaCtaId ;  /* 0x00000000000789c3 */ /* 0x000e620000008800 */
[----:B------:R-:W-:Y:S01]  /*05c0*/  FMUL R12, R3, UR4 ;  /* 0x00000004030c7c20 */ /* 0x000fe20008400000 */
[----:B------:R-:W-:Y:S01]  /*05d0*/  UMOV UR4, 0x20 ;  /* 0x0000002000047882 */ /* 0x000fe20000000000 */
[----:B------:R-:W-:Y:S01]  /*05e0*/  IMAD R8, R8, 0x4, R7 ;  /* 0x0000000408087824 */ /* 0x000fe200078e0207 */
[----:B------:R-:W-:Y:S01]  /*05f0*/  @!UP0 UMOV UR6, 0x400 ;  /* 0x0000040000068882 */ /* 0x000fe20000000000 */
[----:B------:R-:W-:-:S04]  /*0600*/  @!UP0 UIADD3 UR4, -UR4, 0x100000, URZ ;  /* 0x0010000004048890 */ /* 0x000fc8000fffe13f */
[----:B------:R-:W-:Y:S02]  /*0610*/  @!UP0 USHF.L.U32 UR5, UR4, 0xb, URZ ;  /* 0x0000000b04058899 */ /* 0x000fe4000800063f */
[----:B------:R-:W-:Y:S01]  /*0620*/  @!UP0 USHF.L.U32 UR4, UR4, 0x1, URZ ;  /* 0x0000000104048899 */ /* 0x000fe2000800063f */
[----:B---3--:R-:W-:Y:S01]  /*0630*/  ISETP.EQ.U32.AND P2, PT, R13, 0x1, PT ;  /* 0x000000010d00780c */ /* 0x008fe20003f42070 */
[----:B------:R-:W3:Y:S01]  /*0640*/  F2I.U32.TRUNC.NTZ R12, R12 ;  /* 0x0000000c000c7305 */ /* 0x000ee2000020f000 */
[----:B------:R-:W-:Y:S01]  /*0650*/  LEA.HI R0, R8, R8, RZ, 0x1 ;  /* 0x0000000808007211 */ /* 0x000fe200078f08ff */
[----:B------:R-:W5:Y:S03]  /*0660*/  LDC R7, c[0x0][0x148] ;  /* 0x00005200ff077b82 */ /* 0x000f660000000800 */
[----:B------:R-:W-:Y:S01]  /*0670*/  LOP3.LUT R11, R0, 0xfffffffe, RZ, 0xc0, !PT ;  /* 0xfffffffe000b7812 */ /* 0x000fe200078ec0ff */
[----:B0-----:R-:W-:Y:S01]  /*0680*/  IMAD.MOV R15, RZ, RZ, -R9 ;  /* 0x000000ffff0f7224 */ /* 0x001fe200078e0a09 */
[----:B------:R-:W-:-:S03]  /*0690*/  SHF.R.S32.HI R9, RZ, 0x1f, R2 ;  /* 0x0000001fff097819 */ /* 0x000fc60000011402 */
[----:B--2---:R-:W-:Y:S01]  /*06a0*/  IMAD R3, R10, R15, UR8 ;  /* 0x000000080a037e24 */ /* 0x004fe2000f8e020f */
[----:B------:R-:W-:Y:S01]  /*06b0*/  LEA.HI R9, R9, R2, RZ, 0x2 ;  /* 0x0000000209097211 */ /* 0x000fe200078f10ff */
[C---:B------:R-:W-:Y:S02]  /*06c0*/  IMAD.IADD R0, R8.reuse, 0x1, -R11 ;  /* 0x0000000108007824 */ /* 0x040fe400078e0a0b */
[----:B------:R-:W-:Y:S01]  /*06d0*/  IMAD.SHL.U32 R11, R8, 0x4, RZ ;  /* 0x00000004080b7824 */ /* 0x000fe200078e00ff */
[----:B------:R-:W-:Y:S01]  /*06e0*/  LOP3.LUT R9, R9, 0xfffffffc, RZ, 0xc0, !PT ;  /* 0xfffffffc09097812 */ /* 0x000fe200078ec0ff */
[----:B---3--:R-:W-:Y:S01]  /*06f0*/  IMAD.MOV R21, RZ, RZ, -R12 ;  /* 0x000000ffff157224 */ /* 0x008fe200078e0a0c */
[----:B------:R-:W-:Y:S01]  /*0700*/  ISETP.NE.AND P4, PT, R0, R3, PT ;  /* 0x000000030000720c */ /* 0x000fe20003f85270 */
[----:B-1----:R-:W-:Y:S01]  /*0710*/  @!UP0 ULEA UR6, UR7, UR6, 0x18 ;  /* 0x0000000607068291 */ /* 0x002fe2000f8ec03f */
[----:B------:R-:W-:Y:S01]  /*0720*/  LOP3.LUT R152, R8, 0xc, R11, 0x78, !PT ;  /* 0x0000000c08987812 */ /* 0x000fe200078e780b */
[----:B------:R-:W-:Y:S01]  /*0730*/  IMAD.IADD R0, R2, 0x1, -R9 ;  /* 0x0000000102007824 */ /* 0x000fe200078e0a09 */
[----:B------:R-:W-:Y:S01]  /*0740*/  VOTEU.ALL UP0, P0 ;  /* 0x00000000003f7886 */ /* 0x000fe20000000000 */
[----:B------:R-:W-:Y:S01]  /*0750*/  LOP3.LUT P0, RZ, R6, 0x7, RZ, 0xc0, !PT ;  /* 0x0000000706ff7812 */ /* 0x000fe2000780c0ff */
[----:B------:R-:W-:-:S02]  /*0760*/  VIADD R6, R5, 0xffffffff ;  /* 0xffffffff05067836 */ /* 0x000fc40000000000 */
[----:B------:R-:W-:Y:S01]  /*0770*/  ISETP.NE.AND P1, PT, R0, 0x3, PT ;  /* 0x000000030000780c */ /* 0x000fe20003f25270 */
[----:B-----5:R-:W-:Y:S01]  /*0780*/  IMAD R9, R7, R21, R4 ;  /* 0x0000001507097224 */ /* 0x020fe200078e0204 */
[----:B------:R-:W-:Y:S02]  /*0790*/  ISETP.LT.U32.AND P0, PT, R152, 0x8, !P0 ;  /* 0x000000089800780c */ /* 0x000fe40004701070 */
[----:B------:R-:W-:Y:S01]  /*07a0*/  ISETP.EQ.OR P1, PT, R0, RZ, !P1 ;  /* 0x000000ff0000720c */ /* 0x000fe20004f22670 */
[----:B------:R-:W0:Y:S02]  /*07b0*/  FENCE.VIEW.ASYNC.S ;  /* 0x00000000000073c6 */ /* 0x000e240000000000 */
[----:B0-----:R0:W1:Y:S01]  /*07c0*/  @!UP0 SYNCS.EXCH.64 URZ, [UR6+0xa0], UR4 ;  /* 0x0000a004063f85b2 */ /* 0x0010620008000100 */
[----:B------:R-:W-:Y:S02]  /*07d0*/  @P4 LEA.HI R2, R152, R152, RZ, 0x1 ;  /* 0x0000009898024211 */ /* 0x000fe400078f08ff */
[----:B------:R-:W-:-:S02]  /*07e0*/  ISETP.EQ.AND P1, PT, R5, RZ, P1 ;  /* 0x000000ff0500720c */ /* 0x000fc40000f22270 */
[----:B------:R-:W-:Y:S02]  /*07f0*/  @P4 SHF.R.S32.HI R2, RZ, 0x1, R2 ;  /* 0x00000001ff024819 */ /* 0x000fe40000011402 */
[----:B------:R-:W-:Y:S02]  /*0800*/  ISETP.GE.U32.AND P6, PT, R6, 0x2, PT ;  /* 0x000000020600780c */ /* 0x000fe40003fc6070 */
[----:B------:R-:W-:Y:S02]  /*0810*/  @P4 ISETP.NE.AND P5, PT, R2, R9, PT ;  /* 0x000000090200420c */ /* 0x000fe40003fa5270 */
[----:B------:R-:W-:Y:S02]  /*0820*/  SEL R9, RZ, 0x1, !P0 ;  /* 0x00000001ff097807 */ /* 0x000fe40004000000 */
[----:B------:R-:W-:Y:S02]  /*0830*/  @P4 SEL R22, RZ, 0x1, P5 ;  /* 0x00000001ff164807 */ /* 0x000fe40002800000 */
[----:B------:R-:W-:Y:S01]  /*0840*/  SEL R19, RZ, 0x1, !P1 ;  /* 0x00000001ff137807 */ /* 0x000fe20004800000 */
[----:B------:R0:W2:Y:S01]  /*0850*/  @!UP1 SYNCS.EXCH.64 URZ, [UR6+0xa8], UR4 ;  /* 0x0000a804063f95b2 */ /* 0x0000a20008000100 */
[----:B------:R-:W-:Y:S01]  /*0860*/  LOP3.LUT R22, R22, R9, RZ, 0xc0, !PT ;  /* 0x0000000916167212 */ /* 0x000fe200078ec0ff */
[----:B------:R-:W-:Y:S01]  /*0870*/  NOP ;  /* 0x0000000000007918 */ /* 0x000fe20000000000 */
[----:B------:R-:W-:Y:S01]  /*0880*/  SEL R19, R19, 0x2, P6 ;  /* 0x0000000213137807 */ /* 0x000fe20003000000 */
[----:B------:R-:W-:Y:S06]  /*0890*/  @!P2 BRA `(.L_x_4) ;  /* 0x000000000008a947 */ /* 0x000fec0003800000 */
[----:B-12-4-:R-:W-:Y:S01]  /*08a0*/  UCGABAR_ARV ;  /* 0x00000000000079c7 */ /* 0x016fe20008000000 */
[----:B------:R-:W-:Y:S05]  /*08b0*/  BRA `(.L_x_5) ;  /* 0x0000000000047947 */ /* 0x000fea0003800000 */
.L_x_4:
[----:B-12-4-:R-:W-:Y:S01]  /*08c0*/  NOP ;  /* 0x0000000000007918 */ /* 0x016fe20000000000 */
.L_x_5:
[----:B------:R-:W1:Y:S01]  /*08d0*/  LDC R2, c[0x0][0x65c] ;  /* 0x00019700ff027b82 */ /* 0x000e620000000800 */
[----:B------:R-:W-:Y:S02]  /*08e0*/  IMAD.U32 R8, RZ, RZ, UR8 ;  /* 0x00000008ff087e24 */ /* 0x000fe4000f8e00ff */
[----:B------:R-:W-:Y:S01]  /*08f0*/  IMAD.MOV.U32 R9, RZ, RZ, RZ ;  /* 0x000000ffff097224 */ /* 0x000fe200078e00ff */
[----:B-1----:R-:W-:-:S04]  /*0900*/  ISETP.NE.AND P1, PT, R2, 0x1, PT ;  /* 0x000000010200780c */ /* 0x002fc80003f25270 */
[----:B------:R-:W-:-:S09]  /*0910*/  P2R R5, PR, RZ, 0x2 ;  /* 0x00000002ff057803 */ /* 0x000fd20000000000 */
[----:B------:R-:W1:Y:S01]  /*0920*/  @P1 LDC R17, c[0x0][0x10] ;  /* 0x00000400ff111b82 */ /* 0x000e620000000800 */
[----:B------:R-:W-:Y:S02]  /*0930*/  @P1 IMAD.MOV.U32 R5, RZ, RZ, RZ ;  /* 0x000000ffff051224 */ /* 0x000fe400078e00ff */
[----:B------:R-:W-:-:S05]  /*0940*/  @P1 IMAD.MOV.U32 R13, RZ, RZ, RZ ;  /* 0x000000ffff0d1224 */ /* 0x000fca00078e00ff */
[----:B------:R-:W2:Y:S01]  /*0950*/  @!P1 LDC R11, c[0x0][0xc] ;  /* 0x00000300ff0b9b82 */ /* 0x000ea20000000800 */
[----:B-1----:R-:W-:-:S04]  /*0960*/  @P1 IMAD.WIDE.U32 R16, R17, UR8, R4 ;  /* 0x0000000811101c25 */ /* 0x002fc8000f8e0004 */
[----:B------:R-:W-:Y:S02]  /*0970*/  @P1 IMAD.IADD R17, R17, 0x1, R13 ;  /* 0x0000000111111824 */ /* 0x000fe400078e020d */
[----:B--2---:R-:W-:-:S04]  /*0980*/  @!P1 IMAD.WIDE.U32 R8, R4, R11, R8 ;  /* 0x0000000b04089225 */ /* 0x004fc800078e0008 */
[----:B------:R-:W-:Y:S02]  /*0990*/  @!P1 IMAD.MOV.U32 R16, RZ, RZ, R8 ;  /* 0x000000ffff109224 */ /* 0x000fe400078e0008 */
[----:B------:R-:W-:Y:S01]  /*09a0*/  @!P1 IMAD.MOV.U32 R17, RZ, RZ, R9 ;  /* 0x000000ffff119224 */ /* 0x000fe200078e0009 */
[----:B------:R-:W-:Y:S06]  /*09b0*/  @!P2 BRA `(.L_x_6) ;  /* 0x00000000000ca947 */ /* 0x000fec0003800000 */
[----:B------:R-:W-:Y:S01]  /*09c0*/  UCGABAR_WAIT ;  /* 0x0000000000007dc7 */ /* 0x000fe20008000000 */
[----:B------:R-:W-:Y:S01]  /*09d0*/  CCTL.IVALL ;  /* 0x00000000ff00798f */ /* 0x000fe20002000000 */
[----:B------:R-:W-:Y:S05]  /*09e0*/  BRA `(.L_x_7) ;  /* 0x0000000000047947 */ /* 0x000fea0003800000 */
.L_x_6:
[----:B------:R-:W-:Y:S06]  /*09f0*/  BAR.SYNC.DEFER_BLOCKING 0x0 ;  /* 0x0000000000007b1d */ /* 0x000fec0000010000 */
.L_x_7:
[----:B------:R-:W-:Y:S05]  /*0a00*/  @!P3 BRA `(.L_x_8) ;  /* 0x0000009400e0b947 */ /* 0x000fea0003800000 */
[----:B------:R-:W-:-:S13]  /*0a10*/  ISETP.GT.U32.AND P0, PT, R6, 0x1, PT ;  /* 0x000000010600780c */ /* 0x000fda0003f04070 */
[----:B0-----:R-:W-:Y:S05]  /*0a20*/  @P0 EXIT ;  /* 0x000000000000094d */ /* 0x001fea0003800000 */
[----:B------:R-:W-:Y:S01]  /*0a30*/  ULDC.64 UR4, c[0x0][0x650] ;  /* 0x0001940000047ab9 */ /* 0x000fe20000000a00 */
[----:B------:R-:W-:Y:S01]  /*0a40*/  PRMT R0, RZ, 0x7610, R0 ;  /* 0x00007610ff007816 */ /* 0x000fe20000000000 */
[----:B------:R-:W-:Y:S01]  /*0a50*/  IMAD.MOV.U32 R154, RZ, RZ, -0x1 ;  /* 0xffffffffff9a7424 */ /* 0x000fe200078e00ff */
[----:B------:R-:W-:Y:S01]  /*0a60*/  ISETP.GE.U32.AND P0, PT, R16, UR4, PT ;  /* 0x0000000410007c0c */ /* 0x000fe2000bf06070 */
[----:B------:R-:W-:Y:S02]  /*0a70*/  IMAD.MOV.U32 R153, RZ, RZ, -0x1 ;  /* 0xffffffffff997424 */ /* 0x000fe400078e00ff */
[----:B------:R-:W-:Y:S01]  /*0a80*/  IMAD.MOV.U32 R23, RZ, RZ, -0x1 ;  /* 0xffffffffff177424 */ /* 0x000fe200078e00ff */
[----:B------:R-:W-:-:S13]  /*0a90*/  ISETP.GE.U32.AND.EX P0, PT, R17, UR5, PT, P0 ;  /* 0x0000000511007c0c */ /* 0x000fda000bf06100 */
[----:B------:R-:W-:Y:S05]  /*0aa0*/  @P0 BRA `(.L_x_9) ;  /* 0x00000004002c0947 */ /* 0x000fea0003800000 */
[----:B------:R-:W0:Y:S01]  /*0ab0*/  LDC.64 R24, c[0x0][0x628] ;  /* 0x00018a00ff187b82 */ /* 0x000e220000000a00 */
[----:B------:R-:W-:Y:S02]  /*0ac0*/  IMAD.MOV.U32 R8, RZ, RZ, R16 ;  /* 0x000000ffff087224 */ /* 0x000fe400078e0010 */
[----:B------:R-:W-:-:S05]  /*0ad0*/  IMAD.MOV.U32 R9, RZ, RZ, R17 ;  /* 0x000000ffff097224 */ /* 0x000fca00078e0011 */
[----:B------:R-:W1:Y:S08]  /*0ae0*/  LDC R0, c[0x0][0x630] ;  /* 0x00018c00ff007b82 */ /* 0x000e700000000800 */
[----:B------:R-:W2:Y:S01]  /*0af0*/  LDC.64 R26, c[0x0][0x620] ;  /* 0x00018800ff1a7b82 */ /* 0x000ea20000000a00 */
[----:B0-----:R-:W-:-:S04]  /*0b00*/  ISETP.NE.U32.AND P0, PT, R24, RZ, PT ;  /* 0x000000ff1800720c */ /* 0x001fc80003f05070 */
[----:B------:R-:W-:-:S13]  /*0b10*/  ISETP.NE.AND.EX P0, PT, R25, RZ, PT, P0 ;  /* 0x000000ff1900720c */ /* 0x000fda0003f05300 */
[----:B-12---:R-:W-:Y:S05]  /*0b20*/  @!P0 BRA `(.L_x_10) ;  /* 0x0000000000288947 */ /* 0x006fea0003800000 */
[----:B------:R-:W0:Y:S02]  /*0b30*/  LDC R13, c[0x0][0x634] ;  /* 0x00018d00ff0d7b82 */ /* 0x000e240000000800 */
[----:B0-----:R-:W-:-:S05]  /*0b40*/  IADD3 R13, P0, R16, R13, RZ ;  /* 0x0000000d100d7210 */ /* 0x001fca0007f1e0ff */
[----:B------:R-:W-:-:S04]  /*0b50*/  IMAD.X R15, RZ, RZ, R17, P0 ;  /* 0x000000ffff0f7224 */ /* 0x000fc800000e0611 */
[----:B------:R-:W-:-:S04]  /*0b60*/  IMAD.WIDE.U32 R8, R15, R24, RZ ;  /* 0x000000180f087225 */ /* 0x000fc800078e00ff */
[----:B------:R-:W-:-:S04]  /*0b70*/  IMAD.WIDE.U32 R10, P0, R13, R25, R8 ;  /* 0x000000190d0a7225 */ /* 0x000fc80007800008 */
[----:B------:R-:W-:-:S04]  /*0b80*/  IMAD.WIDE.U32 R8, R13, R24, RZ ;  /* 0x000000180d087225 */ /* 0x000fc800078e00ff */
[----:B------:R-:W-:Y:S01]  /*0b90*/  IMAD.X R13, RZ, RZ, RZ, P0 ;  /* 0x000000ffff0d7224 */ /* 0x000fe200000e06ff */
[----:B------:R-:W-:Y:S01]  /*0ba0*/  IADD3 RZ, P0, R9, R10, RZ ;  /* 0x0000000a09ff7210 */ /* 0x000fe20007f1e0ff */
[----:B------:R-:W-:-:S04]  /*0bb0*/  IMAD.MOV.U32 R12, RZ, RZ, R11 ;  /* 0x000000ffff0c7224 */ /* 0x000fc800078e000b */
[----:B------:R-:W-:-:S08]  /*0bc0*/  IMAD.WIDE.U32.X R8, R15, R25, R12, P0 ;  /* 0x000000190f087225 */ /* 0x000fd000000e040c */
.L_x_10:
[----:B------:R-:W0:Y:S01]  /*0bd0*/  LDC.64 R24, c[0x0][0x640] ;  /* 0x00019000ff187b82 */ /* 0x000e220000000a00 */
[-CC-:B------:R-:W-:Y:S01]  /*0be0*/  SHF.R.U64 R28, R8, R0.reuse, R9.reuse ;  /* 0x00000000081c7219 */ /* 0x180fe20000001209 */
[----:B------:R-:W-:Y:S01]  /*0bf0*/  IMAD R30, R7, R21, R4 ;  /* 0x00000015071e7224 */ /* 0x000fe200078e0204 */
[----:B------:R-:W-:Y:S01]  /*0c00*/  SHF.R.U32.HI R0, RZ, R0, R9 ;  /* 0x00000000ff007219 */ /* 0x000fe20000011609 */
[----:B------:R-:W-:Y:S01]  /*0c10*/  IMAD.MOV.U32 R21, RZ, RZ, 0x1 ;  /* 0x00000001ff157424 */ /* 0x000fe200078e00ff */
[----:B------:R-:W-:-:S03]  /*0c20*/  IADD3 R5, P0, RZ, -R28, RZ ;  /* 0x8000001cff057210 */ /* 0x000fc60007f1e0ff */
[----:B------:R-:W1:Y:S02]  /*0c30*/  LDC R6, c[0x0][0x618] ;  /* 0x00018600ff067b82 */ /* 0x000e640000000800 */
[----:B------:R-:W-:-:S04]  /*0c40*/  IMAD.X R9, RZ, RZ, ~R0, P0 ;  /* 0x000000ffff097224 */ /* 0x000fc800000e0e00 */
[-C--:B------:R-:W-:Y:S02]  /*0c50*/  IMAD R0, R9, R26.reuse, RZ ;  /* 0x0000001a09007224 */ /* 0x080fe400078e02ff */
[----:B------:R-:W2:Y:S01]  /*0c60*/  LDC R11, c[0x0][0x608] ;  /* 0x00018200ff0b7b82 */ /* 0x000ea20000000800 */
[----:B------:R-:W-:-:S04]  /*0c70*/  IMAD.WIDE.U32 R8, R5, R26, R16 ;  /* 0x0000001a05087225 */ /* 0x000fc800078e0010 */
[----:B------:R-:W-:-:S03]  /*0c80*/  IMAD R5, R5, R27, R0 ;  /* 0x0000001b05057224 */ /* 0x000fc600078e0200 */
[----:B------:R-:W3:Y:S01]  /*0c90*/  LDC R12, c[0x0][0x658] ;  /* 0x00019600ff0c7b82 */ /* 0x000ee20000000800 */
[----:B0-----:R-:W-:Y:S01]  /*0ca0*/  ISETP.NE.U32.AND P0, PT, R24, RZ, PT ;  /* 0x000000ff1800720c */ /* 0x001fe20003f05070 */
[----:B------:R-:W-:Y:S02]  /*0cb0*/  IMAD.IADD R5, R9, 0x1, R5 ;  /* 0x0000000109057824 */ /* 0x000fe400078e0205 */
[----:B------:R-:W-:Y:S01]  /*0cc0*/  IMAD.MOV.U32 R9, RZ, RZ, -0x1 ;  /* 0xffffffffff097424 */ /* 0x000fe200078e00ff */
[----:B------:R-:W-:-:S03]  /*0cd0*/  ISETP.NE.AND.EX P0, PT, R25, RZ, PT, P0 ;  /* 0x000000ff1900720c */ /* 0x000fc60003f05300 */
[----:B------:R-:W0:Y:S01]  /*0ce0*/  LDC R15, c[0x0][0x600] ;  /* 0x00018000ff0f7b82 */ /* 0x000e220000000800 */
[-CC-:B-1----:R-:W-:Y:S02]  /*0cf0*/  SHF.R.U64 R13, R8, R6.reuse, R5.reuse ;  /* 0x00000006080d7219 */ /* 0x182fe40000001205 */
[----:B------:R-:W-:-:S05]  /*0d00*/  SHF.R.U32.HI R0, RZ, R6, R5 ;  /* 0x00000006ff007219 */ /* 0x000fca0000011605 */
[----:B------:R-:W1:Y:S01]  /*0d10*/  LDC R14, c[0x0][0x648] ;  /* 0x00019200ff0e7b82 */ /* 0x000e620000000800 */
[-CC-:B--2---:R-:W-:Y:S02]  /*0d20*/  SHF.R.U64 R27, R13, R11.reuse, R0.reuse ;  /* 0x0000000b0d1b7219 */ /* 0x184fe40000001200 */
[----:B------:R-:W-:-:S05]  /*0d30*/  SHF.R.U32.HI R5, RZ, R11, R0 ;  /* 0x0000000bff057219 */ /* 0x000fca0000011600 */
[----:B------:R-:W2:Y:S01]  /*0d40*/  LDC R20, c[0x0][0x638] ;  /* 0x00018e00ff147b82 */ /* 0x000ea20000000800 */
[-CC-:B---3--:R-:W-:Y:S02]  /*0d50*/  SHF.R.U64 R26, R27, R12.reuse, R5.reuse ;  /* 0x0000000c1b1a7219 */ /* 0x188fe40000001205 */
[-C--:B------:R-:W-:Y:S02]  /*0d60*/  SHF.L.U32 R0, R9, R12.reuse, RZ ;  /* 0x0000000c09007219 */ /* 0x080fe400000006ff */
[----:B------:R-:W-:Y:S01]  /*0d70*/  SHF.R.U32.HI R5, RZ, R12, R5 ;  /* 0x0000000cff057219 */ /* 0x000fe20000011605 */
[----:B------:R-:W-:Y:S01]  /*0d80*/  IMAD.MOV.U32 R4, RZ, RZ, R26 ;  /* 0x000000ffff047224 */ /* 0x000fe200078e001a */
[----:B------:R-:W-:Y:S01]  /*0d90*/  LOP3.LUT R10, RZ, R0, RZ, 0x33, !PT ;  /* 0x00000000ff0a7212 */ /* 0x000fe200078e33ff */
[----:B------:R-:W3:Y:S01]  /*0da0*/  LDC R23, c[0x0][0x610] ;  /* 0x00018400ff177b82 */ /* 0x000ee20000000800 */
[----:B------:R-:W-:Y:S05]  /*0db0*/  @!P0 BRA `(.L_x_11) ;  /* 0x0000000000288947 */ /* 0x000fea0003800000 */
[----:B------:R-:W4:Y:S02]  /*0dc0*/  LDC R9, c[0x0][0x64c] ;  /* 0x00019300ff097b82 */ /* 0x000f240000000800 */
[----:B----4-:R-:W-:-:S05]  /*0dd0*/  IADD3 R9, P0, R26, R9, RZ ;  /* 0x000000091a097210 */ /* 0x010fca0007f1e0ff */
        /* <DEDUP_REMOVED lines=8> */
.L_x_11:
[----:B-1----:R-:W-:Y:S01]  /*0e60*/  SHF.R.U64 R4, R4, R14, R5 ;  /* 0x0000000e04047219 */ /* 0x002fe20000001205 */
[----:B0-----:R-:W-:Y:S01]  /*0e70*/  VIADD R6, R15, 0xffffffff ;  /* 0xffffffff0f067836 */ /* 0x001fe20000000000 */
[----:B------:R-:W-:Y:S02]  /*0e80*/  SHF.L.U32 R0, R21, R12, RZ ;  /* 0x0000000c15007219 */ /* 0x000fe400000006ff */
[----:B------:R-:W-:Y:S01]  /*0e90*/  LOP3.LUT R5, R27, R10, RZ, 0xc0, !PT ;  /* 0x0000000a1b057212 */ /* 0x000fe200078ec0ff */
[----:B------:R-:W-:Y:S01]  /*0ea0*/  IMAD.MOV R7, RZ, RZ, -R4 ;  /* 0x000000ffff077224 */ /* 0x000fe200078e0a04 */
[----:B------:R-:W-:Y:S02]  /*0eb0*/  SEL R3, R3, R30, !P1 ;  /* 0x0000001e03037207 */ /* 0x000fe40004800000 */
[----:B------:R-:W-:Y:S01]  /*0ec0*/  LOP3.LUT R6, R13, R6, RZ, 0xc0, !PT ;  /* 0x000000060d067212 */ /* 0x000fe200078ec0ff */
[----:B------:R-:W-:Y:S02]  /*0ed0*/  IMAD R4, R0, R4, R5 ;  /* 0x0000000400047224 */ /* 0x000fe400078e0205 */
[----:B--2---:R-:W-:-:S02]  /*0ee0*/  IMAD R0, R7, R20, R26 ;  /* 0x0000001407007224 */ /* 0x004fc400078e021a */
[----:B---3--:R-:W-:Y:S02]  /*0ef0*/  IMAD R3, R4, R23, R3 ;  /* 0x0000001704037224 */ /* 0x008fe400078e0203 */
[----:B------:R-:W-:Y:S02]  /*0f00*/  IMAD R154, R0, R15, R6 ;  /* 0x0000000f009a7224 */ /* 0x000fe400078e0206 */
[----:B------:R-:W-:Y:S02]  /*0f10*/  IMAD.MOV.U32 R4, RZ, RZ, 0x1 ;  /* 0x00000001ff047424 */ /* 0x000fe400078e00ff */
[----:B------:R-:W-:Y:S01]  /*0f20*/  IMAD.MOV.U32 R23, RZ, RZ, R28 ;  /* 0x000000ffff177224 */ /* 0x000fe200078e001c */
[----:B------:R-:W-:Y:S02]  /*0f30*/  SEL R153, R154, R3, !P1 ;  /* 0x000000039a997207 */ /* 0x000fe40004800000 */
[----:B------:R-:W-:Y:S02]  /*0f40*/  PRMT R0, R4, 0x7610, R0 ;  /* 0x0000761004007816 */ /* 0x000fe40000000000 */
[----:B------:R-:W-:-:S07]  /*0f50*/  SEL R154, R3, R154, !P1 ;  /* 0x0000009a039a7207 */ /* 0x000fce0004800000 */
.L_x_9:
[----:B------:R-:W-:-:S08]  /*0f60*/  NOP ;  /* 0x0000000000007918 */ /* 0x000fd00000000000 */
[----:B------:R-:W0:Y:S02]  /*0f70*/  USETMAXREG.TRY_ALLOC.CTAPOOL UP0, 0xe8 ;  /* 0x000000e8000079c8 */ /* 0x000e240008000600 */
[----:B0-----:R-:W-:-:S13]  /*0f80*/  PLOP3.LUT P0, PT, PT, PT, UP0, 0x80, 0x0 ;  /* 0x000000000000781c */ /* 0x001fda0003f0f008 */
[----:B------:R-:W-:Y:S05]  /*0f90*/  @!P0 BRA `(.L_x_9) ;  /* 0xfffffffc00f08947 */ /* 0x000fea000383ffff */
[----:B------:R-:W-:Y:S01]  /*0fa0*/  ULDC.64 UR4, c[0x0][0x598] ;  /* 0x0001660000047ab9 */ /* 0x000fe20000000a00 */
[----:B------:R-:W-:Y:S01]  /*0fb0*/  ULDC.64 UR36, c[0x0][0x208] ;  /* 0x0000820000247ab9 */ /* 0x000fe20000000a00 */
[----:B------:R-:W-:-:S04]  /*0fc0*/  ISETP.NE.U32.AND P0, PT, RZ, UR4, PT ;  /* 0x00000004ff007c0c */ /* 0x000fc8000bf05070 */
[----:B------:R-:W-:-:S13]  /*0fd0*/  ISETP.NE.AND.EX P0, PT, RZ, UR5, PT, P0 ;  /* 0x00000005ff007c0c */ /* 0x000fda000bf05300 */
[----:B------:R-:W-:Y:S05]  /*0fe0*/  @!P0 BRA `(.L_x_12) ;  /* 0x00000000001c8947 */ /* 0x000fea0003800000 */
[----:B------:R-:W0:Y:S02]  /*0ff0*/  LDC.64 R4, c[0x0][0x598] ;  /* 0x00016600ff047b82 */ /* 0x000e240000000a00 */
[----:B0-----:R-:W2:Y:S02]  /*1000*/  LDG.E.64 R4, desc[UR36][R4.64] ;  /* 0x0000002404047981 */ /* 0x001ea4000c1e1b00 */
[----:B--2---:R-:W-:-:S04]  /*1010*/  ISETP.NE.U32.AND P0, PT, R4, RZ, PT ;  /* 0x000000ff0400720c */ /* 0x004fc80003f05070 */
[----:B------:R-:W-:-:S13]  /*1020*/  ISETP.NE.AND.EX P0, PT, R5, RZ, PT, P0 ;  /* 0x000000ff0500720c */ /* 0x000fda0003f05300 */
[----:B------:R-:W-:Y:S05]  /*1030*/  @!P0 BRA `(.L_x_12) ;  /* 0x0000000000088947 */ /* 0x000fea0003800000 */
[----:B------:R0:W5:Y:S01]  /*1040*/  LD.E R155, desc[UR36][R4.64] ;  /* 0x00000024049b7980 */ /* 0x000162000c101900 */
[----:B------:R-:W-:Y:S05]  /*1050*/  BRA `(.L_x_13) ;  /* 0x0000000000247947 */ /* 0x000fea0003800000 */
.L_x_12:
[----:B------:R-:W-:Y:S02]  /*1060*/  ULDC.64 UR4, c[0x0][0x588] ;  /* 0x0001620000047ab9 */ /* 0x000fe40000000a00 */
[----:B------:R-:W-:-:S04]  /*1070*/  ISETP.NE.U32.AND P0, PT, RZ, UR4, PT ;  /* 0x00000004ff007c0c */ /* 0x000fc8000bf05070 */
[----:B------:R-:W-:-:S13]  /*1080*/  ISETP.NE.AND.EX P0, PT, RZ, UR5, PT, P0 ;  /* 0x00000005ff007c0c */ /* 0x000fda000bf05300 */
[----:B------:R-:W-:Y:S05]  /*1090*/  @!P0 BRA `(.L_x_14) ;  /* 0x00000000000c8947 */ /* 0x000fea0003800000 */
[----:B------:R-:W0:Y:S02]  /*10a0*/  LDC.64 R4, c[0x0][0x588] ;  /* 0x00016200ff047b82 */ /* 0x000e240000000a00 */
[----:B0-----:R1:W5:Y:S01]  /*10b0*/  LDG.E R155, desc[UR36][R4.64] ;  /* 0x00000024049b7981 */ /* 0x001362000c1e1900 */
[----:B------:R-:W-:Y:S05]  /*10c0*/  BRA `(.L_x_13) ;  /* 0x0000000000087947 */ /* 0x000fea0003800000 */
.L_x_14:
[----:B------:R-:W-:Y:S02]  /*10d0*/  ULDC UR4, c[0x0][0x580] ;  /* 0x0001600000047ab9 */ /* 0x000fe40000000800 */
[----:B------:R-:W-:-:S07]  /*10e0*/  IMAD.U32 R155, RZ, RZ, UR4 ;  /* 0x00000004ff9b7e24 */ /* 0x000fce000f8e00ff */
.L_x_13:
[----:B------:R-:W-:Y:S02]  /*10f0*/  ULDC.64 UR4, c[0x0][0x5a0] ;  /* 0x0001680000047ab9 */ /* 0x000fe40000000a00 */
[----:B------:R-:W-:-:S04]  /*1100*/  ISETP.NE.U32.AND P0, PT, RZ, UR4, PT ;  /* 0x00000004ff007c0c */ /* 0x000fc8000bf05070 */
[----:B------:R-:W-:-:S13]  /*1110*/  ISETP.NE.AND.EX P0, PT, RZ, UR5, PT, P0 ;  /* 0x00000005ff007c0c */ /* 0x000fda000bf05300 */
[----:B------:R-:W-:Y:S05]  /*1120*/  @!P0 BRA `(.L_x_15) ;  /* 0x00000000001c8947 */ /* 0x000fea0003800000 */
[----:B01----:R-:W0:Y:S02]  /*1130*/  LDC.64 R4, c[0x0][0x5a0] ;  /* 0x00016800ff047b82 */ /* 0x003e240000000a00 */
[----:B0-----:R-:W2:Y:S02]  /*1140*/  LDG.E.64 R4, desc[UR36][R4.64] ;  /* 0x0000002404047981 */ /* 0x001ea4000c1e1b00 */
[----:B--2---:R-:W-:-:S04]  /*1150*/  ISETP.NE.U32.AND P0, PT, R4, RZ, PT ;  /* 0x000000ff0400720c */ /* 0x004fc80003f05070 */
[----:B------:R-:W-:-:S13]  /*1160*/  ISETP.NE.AND.EX P0, PT, R5, RZ, PT, P0 ;  /* 0x000000ff0500720c */ /* 0x000fda0003f05300 */
[----:B------:R-:W-:Y:S05]  /*1170*/  @!P0 BRA `(.L_x_15) ;  /* 0x0000000000088947 */ /* 0x000fea0003800000 */
[----:B------:R0:W5:Y:S01]  /*1180*/  LD.E R156, desc[UR36][R4.64] ;  /* 0x00000024049c7980 */ /* 0x000162000c101900 */
[----:B------:R-:W-:Y:S05]  /*1190*/  BRA `(.L_x_16) ;  /* 0x0000000000247947 */ /* 0x000fea0003800000 */
.L_x_15:
[----:B------:R-:W-:Y:S02]  /*11a0*/  ULDC.64 UR4, c[0x0][0x590] ;  /* 0x0001640000047ab9 */ /* 0x000fe40000000a00 */
[----:B------:R-:W-:-:S04]  /*11b0*/  ISETP.NE.U32.AND P0, PT, RZ, UR4, PT ;  /* 0x00000004ff007c0c */ /* 0x000fc8000bf05070 */
[----:B------:R-:W-:-:S13]  /*11c0*/  ISETP.NE.AND.EX P0, PT, RZ, UR5, PT, P0 ;  /* 0x00000005ff007c0c */ /* 0x000fda000bf05300 */
[----:B------:R-:W-:Y:S05]  /*11d0*/  @!P0 BRA `(.L_x_17) ;  /* 0x00000000000c8947 */ /* 0x000fea0003800000 */
[----:B------:R-:W2:Y:S02]  /*11e0*/  LDC.64 R156, c[0x0][0x590] ;  /* 0x00016400ff9c7b82 */ /* 0x000ea40000000a00 */
[----:B--2---:R2:W5:Y:S01]  /*11f0*/  LDG.E R156, desc[UR36][R156.64] ;  /* 0x000000249c9c7981 */ /* 0x004562000c1e1900 */
[----:B------:R-:W-:Y:S05]  /*1200*/  BRA `(.L_x_16) ;  /* 0x0000000000087947 */ /* 0x000fea0003800000 */
.L_x_17:
[----:B------:R-:W-:Y:S02]  /*1210*/  ULDC UR4, c[0x0][0x584] ;  /* 0x0001610000047ab9 */ /* 0x000fe40000000800 */
[----:B------:R-:W-:-:S07]  /*1220*/  IMAD.U32 R156, RZ, RZ, UR4 ;  /* 0x00000004ff9c7e24 */ /* 0x000fce000f8e00ff */
.L_x_16:
[----:B------:R-:W-:-:S13]  /*1230*/  LOP3.LUT P0, RZ, R0, 0xff, RZ, 0xc0, !PT ;  /* 0x000000ff00ff7812 */ /* 0x000fda000780c0ff */
[----:B------:R-:W-:Y:S05]  /*1240*/  @!P0 EXIT ;  /* 0x000000000000894d */ /* 0x000fea0003800000 */
[----:B------:R-:W-:Y:S01]  /*1250*/  ULDC UR4, c[0x0][0x28c] ;  /* 0x0000a30000047ab9 */ /* 0x000fe20000000800 */
[----:B--2---:R-:W-:Y:S01]  /*1260*/  LOP3.LUT R157, R19, 0x1, RZ, 0xfc, !PT ;  /* 0x00000001139d7812 */ /* 0x004fe200078efcff */
[----:B------:R-:W-:Y:S01]  /*1270*/  UIADD3 UR4, UR4, 0x1f, URZ ;  /* 0x0000001f04047890 */ /* 0x000fe2000fffe03f */
[----:B------:R-:W-:Y:S01]  /*1280*/  UMOV UR38, URZ ;  /* 0x0000003f00267c82 */ /* 0x000fe20008000000 */
[----:B------:R-:W-:Y:S02]  /*1290*/  UMOV UR39, URZ ;  /* 0x0000003f00277c82 */ /* 0x000fe40008000000 */
[----:B------:R-:W-:-:S04]  /*12a0*/  USHF.R.S32.HI UR5, URZ, 0x1f, UR4 ;  /* 0x0000001f3f057899 */ /* 0x000fc80008011404 */
[----:B------:R-:W-:-:S04]  /*12b0*/  ULEA.HI UR5, UR5, UR4, URZ, 0x5 ;  /* 0x0000000405057291 */ /* 0x000fc8000f8f283f */
[----:B------:R-:W-:-:S12]  /*12c0*/  USHF.R.S32.HI UR40, URZ, 0x5, UR5 ;  /* 0x000000053f287899 */ /* 0x000fd80008011405 */
.L_x_293:
[----:B------:R-:W-:Y:S01]  /*12d0*/  LOP3.LUT R0, R18, 0x80, RZ, 0xc0, !PT ;  /* 0x0000008012007812 */ /* 0x000fe200078ec0ff */
[----:B--2---:R-:W2:Y:S01]  /*12e0*/  S2UR UR7, SR_CgaCtaId ;  /* 0x00000000000779c3 */ /* 0x004ea20000008800 */
[----:B------:R-:W-:Y:S02]  /*12f0*/  UMOV UR6, 0x400 ;  /* 0x0000040000067882 */ /* 0x000fe40000000000 */
[----:B------:R-:W-:-:S06]  /*1300*/  SHF.R.U32.HI R0, RZ, 0x7, R0 ;  /* 0x00000007ff007819 */ /* 0x000fcc0000011600 */
[----:B---3--:R-:W3:Y:S01]  /*1310*/  SHFL.IDX PT, R0, R0, RZ, 0x1f ;  /* 0x00001fff00007589 */ /* 0x008ee200000e0000 */
[----:B--2---:R-:W-:Y:S01]  /*1320*/  ULEA UR6, UR7, UR6, 0x18 ;  /* 0x0000000607067291 */ /* 0x004fe2000f8ec03f */
[----:B---3--:R-:W-:-:S13]  /*1330*/  R2UR UR4, R0 ;  /* 0x00000000000472ca */ /* 0x008fda00000e0000 */
[----:B------:R-:W-:-:S04]  /*1340*/  ULEA.HI UR5, UR4, UR4, URZ, 0x1 ;  /* 0x0000000404057291 */ /* 0x000fc8000f8f083f */
[----:B------:R-:W-:-:S04]  /*1350*/  ULOP3.LUT UR5, UR5, 0xffffe, URZ, 0xc0, !UPT ;  /* 0x000ffffe05057892 */ /* 0x000fc8000f8ec03f */
[----:B------:R-:W-:-:S03]  /*1360*/  UIADD3 UR5, UR4, -UR5, URZ ;  /* 0x8000000504057290 */ /* 0x000fc6000fffe03f */
[----:B------:R-:W-:Y:S01]  /*1370*/  ULDC UR4, c[0x0][0x28c] ;  /* 0x0000a30000047ab9 */ /* 0x000fe20000000800 */
[----:B------:R-:W-:Y:S01]  /*1380*/  ULEA UR5, UR5, UR6, 0xc ;  /* 0x0000000605057291 */ /* 0x000fe2000f8e603f */
[----:B------:R-:W-:-:S03]  /*1390*/  ISETP.LT.AND P0, PT, RZ, UR4, PT ;  /* 0x00000004ff007c0c */ /* 0x000fc6000bf01270 */
[----:B------:R-:W-:-:S04]  /*13a0*/  UIADD3 UR5, UR5, 0x180, URZ ;  /* 0x0000018005057890 */ /* 0x000fc8000fffe03f */
[----:B------:R-:W-:-:S04]  /*13b0*/  USHF.R.U32.HI UR5, URZ, 0x4, UR5 ;  /* 0x000000043f057899 */ /* 0x000fc80008011605 */
[----:B------:R-:W-:Y:S02]  /*13c0*/  ULOP3.LUT UR41, UR5, 0x3fff, URZ, 0xc0, !UPT ;  /* 0x00003fff05297892 */ /* 0x000fe4000f8ec03f */
[----:B-1--45:R-:W-:Y:S10]  /*13d0*/  @P0 BRA `(.L_x_18) ;  /* 0x0000000000400947 */ /* 0x032ff40003800000 */
[----:B------:R-:W-:Y:S01]  /*13e0*/  MOV R0, 0x0 ;  /* 0x0000000000007802 */ /* 0x000fe20000000f00 */
[----:B------:R-:W-:Y:S01]  /*13f0*/  ULDC.64 UR4, c[0x4][0x68] ;  /* 0x01001a0000047ab9 */ /* 0x000fe20000000a00 */
[----:B------:R-:W-:Y:S01]  /*1400*/  ULDC.64 UR6, c[0x4][0x8] ;  /* 0x0100020000067ab9 */ /* 0x000fe20000000a00 */
[----:B01----:R-:W-:Y:S01]  /*1410*/  IMAD.U32 R4, RZ, RZ, UR4 ;  /* 0x00000004ff047e24 */ /* 0x003fe2000f8e00ff */
[----:B------:R0:W1:Y:S01]  /*1420*/  LDC.64 R14, c[0x4][R0] ;  /* 0x01000000000e7b82 */ /* 0x0000620000000a00 */
[----:B------:R-:W-:Y:S01]  /*1430*/  IMAD.U32 R5, RZ, RZ, UR5 ;  /* 0x00000005ff057e24 */ /* 0x000fe2000f8e00ff */
[----:B------:R-:W-:Y:S01]  /*1440*/  ULDC.64 UR4, c[0x4][0x70] ;  /* 0x01001c0000047ab9 */ /* 0x000fe20000000a00 */
[----:B------:R-:W-:Y:S02]  /*1450*/  IMAD.U32 R10, RZ, RZ, UR6 ;  /* 0x00000006ff0a7e24 */ /* 0x000fe4000f8e00ff */
[----:B------:R-:W-:Y:S02]  /*1460*/  IMAD.U32 R6, RZ, RZ, UR4 ;  /* 0x00000004ff067e24 */ /* 0x000fe4000f8e00ff */
[----:B------:R-:W-:-:S02]  /*1470*/  IMAD.U32 R7, RZ, RZ, UR5 ;  /* 0x00000005ff077e24 */ /* 0x000fc4000f8e00ff */
[----:B------:R-:W-:Y:S02]  /*1480*/  IMAD.U32 R11, RZ, RZ, UR7 ;  /* 0x00000007ff0b7e24 */ /* 0x000fe4000f8e00ff */
[----:B------:R-:W-:Y:S02]  /*1490*/  IMAD.MOV.U32 R8, RZ, RZ, 0x1e1 ;  /* 0x000001e1ff087424 */ /* 0x000fe400078e00ff */
[----:B------:R-:W-:Y:S02]  /*14a0*/  IMAD.MOV.U32 R12, RZ, RZ, 0x1 ;  /* 0x00000001ff0c7424 */ /* 0x000fe400078e00ff */
[----:B0-----:R-:W-:-:S07]  /*14b0*/  IMAD.MOV.U32 R13, RZ, RZ, RZ ;  /* 0x000000ffff0d7224 */ /* 0x001fce00078e00ff */
[----:B------:R-:W-:-:S07]  /*14c0*/  LEPC R20, `(.L_x_18) ;  /* 0x000000001014794e */ /* 0x000fce0000000000 */
[----:B-1---5:R-:W-:Y:S05]  /*14d0*/  CALL.ABS.NOINC R14 ;  /* 0x000000000e007343 */ /* 0x022fea0003c00000 */
.L_x_18:
[----:B------:R-:W-:-:S13]  /*14e0*/  ISETP.NE.AND P0, PT, R157, 0x3, PT ;  /* 0x000000039d00780c */ /* 0x000fda0003f05270 */
[----:B------:R-:W-:Y:S05]  /*14f0*/  @!P0 BRA `(.L_x_19) ;  /* 0x0000000000048947 */ /* 0x000fea0003800000 */
[----:B------:R-:W-:Y:S01]  /*1500*/  BPT.TRAP 0x1 ;  /* 0x000000040000795c */ /* 0x000fe20000300000 */
.L_x_19:
[----:B------:R-:W2:Y:S01]  /*1510*/  S2UR UR5, SR_CgaCtaId ;  /* 0x00000000000579c3 */ /* 0x000ea20000008800 */
[----:B------:R-:W-:Y:S01]  /*1520*/  UMOV UR4, 0x400 ;  /* 0x0000040000047882 */ /* 0x000fe20000000000 */
[----:B------:R-:W-:Y:S02]  /*1530*/  IMAD.U32 R0, RZ, RZ, UR38 ;  /* 0x00000026ff007e24 */ /* 0x000fe4000f8e00ff */
[----:B------:R-:W-:-:S03]  /*1540*/  IMAD.U32 R3, RZ, RZ, UR39 ;  /* 0x00000027ff037e24 */ /* 0x000fc6000f8e00ff */
[----:B------:R-:W-:Y:S01]  /*1550*/  SHF.L.U32 R0, R0, 0x1f, RZ ;  /* 0x0000001f00007819 */ /* 0x000fe200000006ff */
[----:B--2---:R-:W-:-:S06]  /*1560*/  ULEA UR4, UR5, UR4, 0x18 ;  /* 0x0000000405047291 */ /* 0x004fcc000f8ec03f */
[----:B------:R-:W-:-:S04]  /*1570*/  IMAD.U32 R6, RZ, RZ, UR4 ;  /* 0x00000004ff067e24 */ /* 0x000fc8000f8e00ff */
[----:B------:R-:W-:-:S04]  /*1580*/  IMAD R3, R3, 0x8, R6 ;  /* 0x0000000803037824 */ /* 0x000fc800078e0206 */
[----:B------:R2:W3:Y:S01]  /*1590*/  SYNCS.PHASECHK.TRANS64.TRYWAIT P1, [R3+URZ], R0 ;  /* 0x00000000030075a7 */ /* 0x0004e2000802017f */
[----:B------:R-:W-:Y:S05]  /*15a0*/  @!P0 BRA `(.L_x_20) ;  /* 0x0000000000048947 */ /* 0x000fea0003800000 */
[----:B------:R-:W-:Y:S01]  /*15b0*/  BPT.TRAP 0x1 ;  /* 0x000000040000795c */ /* 0x000fe20000300000 */
.L_x_20:
[----:B---3--:R-:W-:Y:S05]  /*15c0*/  @P1 BRA `(.L_x_21) ;  /* 0x0000000000081947 */ /* 0x008fea0003800000 */
[----:B------:R-:W3:Y:S02]  /*15d0*/  SYNCS.PHASECHK.TRANS64.TRYWAIT P1, [R3+URZ], R0 ;  /* 0x00000000030075a7 */ /* 0x000ee4000802017f */
[----:B---3--:R-:W-:Y:S05]  /*15e0*/  @!P1 BRA `(.L_x_22) ;  /* 0x000000a400409947 */ /* 0x008fea0003800000 */
.L_x_21:
[----:B------:R-:W-:-:S04]  /*15f0*/  UISETP.LT.AND UP0, UPT, UR40, 0x1, UPT ;  /* 0x000000012800788c */ /* 0x000fc8000bf01270 */
[----:B------:R-:W-:-:S06]  /*1600*/  USEL UR4, UR40, 0x1, UP0 ;  /* 0x0000000128047887 */ /* 0x000fcc0008000000 */
[----:B--23--:R-:W-:Y:S01]  /*1610*/  IMAD.U32 R0, RZ, RZ, UR4 ;  /* 0x00000004ff007e24 */ /* 0x00cfe2000f8e00ff */
[----:B------:R-:W-:Y:S05]  /*1620*/  WARPSYNC.ALL ;  /* 0x0000000000007948 */ /* 0x000fea0003800000 */
[----:B------:R-:W-:-:S04]  /*1630*/  IADD3 R0, -R0, UR40, RZ ;  /* 0x0000002800007c10 */ /* 0x000fc8000fffe1ff */
[----:B------:R-:W-:Y:S02]  /*1640*/  ISETP.GE.AND P1, PT, R0, 0x1, PT ;  /* 0x000000010000780c */ /* 0x000fe40003f26270 */
[----:B------:R-:W-:Y:S01]  /*1650*/  R2UR UR4, R6 ;  /* 0x00000000060472ca */ /* 0x000fe200000e0000 */
[----:B------:R-:W-:Y:S01]  /*1660*/  ULOP3.LUT UR41, UR41, 0x10000, URZ, 0xfc, !UPT ;  /* 0x0001000029297892 */ /* 0x000fe2000f8efc3f */
[----:B------:R-:W-:Y:S01]  /*1670*/  WARPGROUP.ARRIVE ;  /* 0x00000000000079c5 */ /* 0x000fe20000000000 */
[----:B------:R-:W-:Y:S01]  /*1680*/  UMOV UR5, 0x80000020 ;  /* 0x8000002000057882 */ /* 0x000fe20000000000 */
[----:B------:R-:W-:-:S09]  /*1690*/  UMOV UR7, 0x80000020 ;  /* 0x8000002000077882 */ /* 0x000fd20000000000 */
[----:B------:R-:W-:-:S04]  /*16a0*/  UIADD3 UR4, UR4, 0x12180, URZ ;  /* 0x0001218004047890 */ /* 0x000fc8000fffe03f */
[----:B------:R-:W-:-:S04]  /*16b0*/  USHF.R.U32.HI UR4, URZ, 0x4, UR4 ;  /* 0x000000043f047899 */ /* 0x000fc80008011604 */
[----:B------:R-:W-:-:S04]  /*16c0*/  ULOP3.LUT UR4, UR4, 0x3fff, URZ, 0xc0, !UPT ;  /* 0x00003fff04047892 */ /* 0x000fc8000f8ec03f */
[----:B------:R-:W-:Y:S02]  /*16d0*/  ULOP3.LUT UR9, UR4, 0x10000, URZ, 0xfc, !UPT ;  /* 0x0001000004097892 */ /* 0x000fe4000f8efc3f */
[----:B------:R-:W-:Y:S02]  /*16e0*/  ULEA UR4, UR39, UR41, 0x9 ;  /* 0x0000002927047291 */ /* 0x000fe4000f8e483f */
[----:B------:R-:W-:-:S09]  /*16f0*/  ULEA UR6, UR39, UR9, 0xa ;  /* 0x0000000927067291 */ /* 0x000fd2000f8e503f */
[----:B------:R-:W-:Y:S01]  /*1700*/  HGMMA.64x256x16.F32.BF16 R24, gdesc[UR4], RZ, !UPT, gsb0 ;  /* 0x03e00000041879f0 */ /* 0x000fe2000c0018ff */
[----:B------:R-:W-:Y:S02]  /*1710*/  UIADD3 UR4, UR4, 0x2, URZ ;  /* 0x0000000204047890 */ /* 0x000fe4000fffe03f */
[----:B------:R-:W-:Y:S01]  /*1720*/  UIADD3 UR6, UR6, 0x2, URZ ;  /* 0x0000000206067890 */ /* 0x000fe2000fffe03f */
[----:B------:R-:W-:Y:S01]  /*1730*/  UMOV UR5, 0x80000020 ;  /* 0x8000002000057882 */ /* 0x000fe20000000000 */
[----:B------:R-:W-:Y:S01]  /*1740*/  UMOV UR7, 0x80000020 ;  /* 0x8000002000077882 */ /* 0x000fe20000000000 */
[----:B------:R-:W-:Y:S02]  /*1750*/  WARPGROUP.DEPBAR.LE gsb0, 0x0 ;  /* 0x00008000000079c5 */ /* 0x000fe40000010000 */
[----:B------:R-:W-:-:S15]  /*1760*/  WARPGROUP.ARRIVE ;  /* 0x00000000000079c5 */ /* 0x000fde0000000000 */
[----:B------:R-:W-:-:S05]  /*1770*/  NOP ;  /* 0x0000000000007918 */ /* 0x000fca0000000000 */
[----:B------:R-:W-:Y:S03]  /*1780*/  HGMMA.64x256x16.F32.BF16 R24, gdesc[UR4], R24, gsb0 ;  /* 0x03e00000041879f0 */ /* 0x000fe60008001818 */
[----:B------:R-:W-:Y:S02]  /*1790*/  WARPGROUP.DEPBAR.LE gsb0, 0x0 ;  /* 0x00008000000079c5 */ /* 0x000fe40000010000 */
[----:B------:R-:W-:Y:S05]  /*17a0*/  @!P1 BRA `(.L_x_23) ;  /* 0x0000000000e89947 */ /* 0x000fea0003800000 */
[----:B------:R-:W-:Y:S02]  /*17b0*/  UIADD3 UR4, UR39, 0x1, URZ ;  /* 0x0000000127047890 */ /* 0x000fe4000fffe03f */
[----:B------:R-:W-:Y:S02]  /*17c0*/  IMAD.U32 R3, RZ, RZ, UR39 ;  /* 0x00000027ff037e24 */ /* 0x000fe4000f8e00ff */
[----:B------:R-:W-:-:S04]  /*17d0*/  UISETP.NE.AND UP0, UPT, UR4, 0x9, UPT ;  /* 0x000000090400788c */ /* 0x000fc8000bf05270 */
[----:B------:R-:W-:Y:S02]  /*17e0*/  USEL UR5, URZ, 0x1, UP0 ;  /* 0x000000013f057887 */ /* 0x000fe40008000000 */
[----:B------:R-:W-:Y:S02]  /*17f0*/  USEL UR8, UR4, URZ, UP0 ;  /* 0x0000003f04087287 */ /* 0x000fe40008000000 */
[----:B------:R-:W-:-:S06]  /*1800*/  ULOP3.LUT UR5, UR38, UR5, URZ, 0x3c, !UPT ;  /* 0x0000000526057292 */ /* 0x000fcc000f8e3c3f */
[----:B------:R-:W-:-:S07]  /*1810*/  IMAD.U32 R7, RZ, RZ, UR5 ;  /* 0x00000005ff077e24 */ /* 0x000fce000f8e00ff */
.L_x_30:
[----:B------:R-:W-:Y:S05]  /*1820*/  @!P0 BRA `(.L_x_24) ;  /* 0x0000000000048947 */ /* 0x000fea0003800000 */
[----:B------:R-:W-:Y:S01]  /*1830*/  BPT.TRAP 0x1 ;  /* 0x000000040000795c */ /* 0x000fe20000300000 */
.L_x_24:
[----:B------:R-:W2:Y:S01]  /*1840*/  S2UR UR5, SR_CgaCtaId ;  /* 0x00000000000579c3 */ /* 0x000ea20000008800 */
[----:B------:R-:W-:Y:S01]  /*1850*/  UMOV UR4, 0x400 ;  /* 0x0000040000047882 */ /* 0x000fe20000000000 */
[----:B01----:R-:W-:Y:S01]  /*1860*/  IMAD.U32 R5, RZ, RZ, UR8 ;  /* 0x00000008ff057e24 */ /* 0x003fe2000f8e00ff */
[----:B------:R-:W-:Y:S01]  /*1870*/  SHF.L.U32 R4, R7, 0x1f, RZ ;  /* 0x0000001f07047819 */ /* 0x000fe200000006ff */
[----:B--2---:R-:W-:-:S06]  /*1880*/  ULEA UR4, UR5, UR4, 0x18 ;  /* 0x0000000405047291 */ /* 0x004fcc000f8ec03f */
[----:B------:R-:W-:-:S04]  /*1890*/  IMAD.U32 R6, RZ, RZ, UR4 ;  /* 0x00000004ff067e24 */ /* 0x000fc8000f8e00ff */
[----:B------:R-:W-:-:S04]  /*18a0*/  IMAD R5, R5, 0x8, R6 ;  /* 0x0000000805057824 */ /* 0x000fc800078e0206 */
[----:B------:R0:W1:Y:S01]  /*18b0*/  SYNCS.PHASECHK.TRANS64.TRYWAIT P1, [R5+URZ], R4 ;  /* 0x00000004050075a7 */ /* 0x000062000802017f */
[----:B------:R-:W-:Y:S05]  /*18c0*/  @!P0 BRA `(.L_x_25) ;  /* 0x0000000000048947 */ /* 0x000fea0003800000 */
[----:B------:R-:W-:Y:S01]  /*18d0*/  BPT.TRAP 0x1 ;  /* 0x000000040000795c */ /* 0x000fe20000300000 */
.L_x_25:
[----:B-1----:R-:W-:Y:S05]  /*18e0*/  @P1 BRA `(.L_x_26) ;  /* 0x0000000000081947 */ /* 0x002fea0003800000 */
[----:B------:R-:W1:Y:S02]  /*18f0*/  SYNCS.PHASECHK.TRANS64.TRYWAIT P1, [R5+URZ], R4 ;  /* 0x00000004050075a7 */ /* 0x000e64000802017f */
[----:B-1----:R-:W-:Y:S05]  /*1900*/  @!P1 BRA `(.L_x_27) ;  /* 0x000000a0008c9947 */ /* 0x002fea0003800000 */
.L_x_26:
[----:B------:R-:W-:Y:S01]  /*1910*/  ULEA UR4, UR8, UR41, 0x9 ;  /* 0x0000002908047291 */ /* 0x000fe2000f8e483f */
[----:B------:R-:W-:Y:S01]  /*1920*/  WARPGROUP.ARRIVE ;  /* 0x00000000000079c5 */ /* 0x000fe20000000000 */
[----:B------:R-:W-:Y:S01]  /*1930*/  ULEA UR6, UR8, UR9, 0xa ;  /* 0x0000000908067291 */ /* 0x000fe2000f8e503f */
[----:B------:R-:W-:Y:S01]  /*1940*/  UMOV UR5, 0x80000020 ;  /* 0x8000002000057882 */ /* 0x000fe20000000000 */
[----:B------:R-:W-:-:S07]  /*1950*/  UMOV UR7, 0x80000020 ;  /* 0x8000002000077882 */ /* 0x000fce0000000000 */
[----:B------:R-:W-:Y:S01]  /*1960*/  HGMMA.64x256x16.F32.BF16 R24, gdesc[UR4], R24, gsb0 ;  /* 0x03e00000041879f0 */ /* 0x000fe20008001818 */
        /* <DEDUP_REMOVED lines=10> */
[----:B------:R-:W-:Y:S01]  /*1a10*/  BPT.TRAP 0x1 ;  /* 0x000000040000795c */ /* 0x000fe20000300000 */
.L_x_28:
[----:B------:R-:W-:-:S13]  /*1a20*/  ISETP.NE.AND P1, PT, R22, RZ, PT ;  /* 0x000000ff1600720c */ /* 0x000fda0003f25270 */
[----:B01----:R-:W-:-:S04]  /*1a30*/  @P1 IMAD R4, R3, 0x8, R6 ;  /* 0x0000000803041824 */ /* 0x003fc800078e0206 */
[----:B------:R-:W-:-:S05]  /*1a40*/  @P1 VIADD R5, R4, 0x48 ;  /* 0x0000004804051836 */ /* 0x000fca0000000000 */
[----:B------:R-:W-:-:S04]  /*1a50*/  @P1 PRMT R5, R152, 0x654, R5 ;  /* 0x0000065498051816 */ /* 0x000fc80000000005 */
[----:B------:R0:W-:Y:S01]  /*1a60*/  @P1 SYNCS.ARRIVE.TRANS64.RED.A1T0 RZ, [R5+URZ], RZ ;  /* 0x000000ff05ff19a7 */ /* 0x0001e2000810043f */
[----:B------:R-:W-:-:S13]  /*1a70*/  ISETP.GT.U32.AND P1, PT, R19, 0x1, PT ;  /* 0x000000011300780c */ /* 0x000fda0003f24070 */
[----:B0-----:R-:W-:Y:S05]  /*1a80*/  @P1 BRA `(.L_x_29) ;  /* 0x0000000000041947 */ /* 0x001fea0003800000 */
[----:B------:R-:W-:Y:S01]  /*1a90*/  BPT.TRAP 0x1 ;  /* 0x000000040000795c */ /* 0x000fe20000300000 */
.L_x_29:
[----:B------:R-:W-:Y:S01]  /*1aa0*/  UIADD3 UR8, UR8, 0x1, URZ ;  /* 0x0000000108087890 */ /* 0x000fe2000fffe03f */
[C---:B------:R-:W-:Y:S01]  /*1ab0*/  ISETP.GT.AND P2, PT, R0.reuse, 0x1, PT ;  /* 0x000000010000780c */ /* 0x040fe20003f44270 */
[----:B------:R-:W-:Y:S02]  /*1ac0*/  VIADD R3, R3, 0x1 ;  /* 0x0000000103037836 */ /* 0x000fe40000000000 */
[----:B------:R-:W-:Y:S01]  /*1ad0*/  UISETP.NE.AND UP0, UPT, UR8, 0x9, UPT ;  /* 0x000000090800788c */ /* 0x000fe2000bf05270 */
[----:B------:R-:W-:Y:S02]  /*1ae0*/  VIADD R0, R0, 0xffffffff ;  /* 0xffffffff00007836 */ /* 0x000fe40000000000 */
[C---:B------:R-:W-:Y:S01]  /*1af0*/  ISETP.NE.AND P1, PT, R3.reuse, 0x9, PT ;  /* 0x000000090300780c */ /* 0x040fe20003f25270 */
[----:B------:R-:W-:Y:S02]  /*1b00*/  USEL UR4, URZ, 0x1, UP0 ;  /* 0x000000013f047887 */ /* 0x000fe40008000000 */
[----:B------:R-:W-:Y:S01]  /*1b10*/  USEL UR8, UR8, URZ, UP0 ;  /* 0x0000003f08087287 */ /* 0x000fe20008000000 */
[----:B------:R-:W-:-:S03]  /*1b20*/  SEL R3, R3, RZ, P1 ;  /* 0x000000ff03037207 */ /* 0x000fc60000800000 */
[----:B------:R-:W-:Y:S01]  /*1b30*/  LOP3.LUT R7, R7, UR4, RZ, 0x3c, !PT ;  /* 0x0000000407077c12 */ /* 0x000fe2000f8e3cff */
[----:B------:R-:W-:Y:S07]  /*1b40*/  @P2 BRA `(.L_x_30) ;  /* 0xfffffffc00342947 */ /* 0x000fee000383ffff */
.L_x_23:
[----:B------:R-:W2:Y:S02]  /*1b50*/  LDC R0, c[0x0][0x28c] ;  /* 0x0000a300ff007b82 */ /* 0x000ea40000000800 */
[----:B--2---:R-:W-:-:S13]  /*1b60*/  ISETP.GE.AND P1, PT, R0, 0x1, PT ;  /* 0x000000010000780c */ /* 0x004fda0003f26270 */
[----:B------:R-:W-:Y:S05]  /*1b70*/  @!P1 BRA `(.L_x_31) ;  /* 0x0000000000509947 */ /* 0x000fea0003800000 */
[----:B------:R-:W-:Y:S05]  /*1b80*/  @!P0 BRA `(.L_x_32) ;  /* 0x0000000000048947 */ /* 0x000fea0003800000 */
[----:B------:R-:W-:Y:S01]  /*1b90*/  BPT.TRAP 0x1 ;  /* 0x000000040000795c */ /* 0x000fe20000300000 */
.L_x_32:
[----:B------:R-:W-:Y:S01]  /*1ba0*/  ISETP.NE.AND P0, PT, R22, RZ, PT ;  /* 0x000000ff1600720c */ /* 0x000fe20003f05270 */
[----:B------:R-:W-:Y:S01]  /*1bb0*/  BSSY B0, `(.L_x_33) ;  /* 0x000000e000007945 */ /* 0x000fe20003800000 */
[----:B------:R-:W-:-:S11]  /*1bc0*/  ISETP.GT.U32.AND P1, PT, R19, 0x1, PT ;  /* 0x000000011300780c */ /* 0x000fd60003f24070 */
[----:B------:R-:W-:Y:S05]  /*1bd0*/  @!P0 BRA `(.L_x_34) ;  /* 0x00000000002c8947 */ /* 0x000fea0003800000 */
[----:B------:R-:W-:-:S04]  /*1be0*/  UISETP.LT.AND UP0, UPT, UR40, 0x1, UPT ;  /* 0x000000012800788c */ /* 0x000fc8000bf01270 */
[----:B------:R-:W-:-:S04]  /*1bf0*/  USEL UR6, UR40, 0x1, UP0 ;  /* 0x0000000128067887 */ /* 0x000fc80008000000 */
[----:B------:R-:W-:-:S04]  /*1c00*/  UIADD3 UR6, UR39, UR40, -UR6 ;  /* 0x0000002827067290 */ /* 0x000fc8000fffe806 */
[----:B------:R-:W-:-:S04]  /*1c10*/  UIMAD.WIDE.U32 UR4, UR6, 0x38e38e39, URZ ;  /* 0x38e38e39060478a5 */ /* 0x000fc8000f8e003f */
[----:B------:R-:W-:-:S04]  /*1c20*/  USHF.R.U32.HI UR4, URZ, 0x1, UR5 ;  /* 0x000000013f047899 */ /* 0x000fc80008011605 */
[----:B------:R-:W-:-:S06]  /*1c30*/  UIMAD UR6, UR4, -0x9, UR6 ;  /* 0xfffffff7040678a4 */ /* 0x000fcc000f8e0206 */
[----:B------:R-:W-:-:S04]  /*1c40*/  IMAD.U32 R3, RZ, RZ, UR6 ;  /* 0x00000006ff037e24 */ /* 0x000fc8000f8e00ff */
[----:B------:R-:W-:-:S04]  /*1c50*/  IMAD R0, R3, 0x8, R6 ;  /* 0x0000000803007824 */ /* 0x000fc800078e0206 */
[----:B------:R-:W-:-:S05]  /*1c60*/  VIADD R3, R0, 0x48 ;  /* 0x0000004800037836 */ /* 0x000fca0000000000 */
[----:B------:R-:W-:-:S04]  /*1c70*/  PRMT R3, R152, 0x654, R3 ;  /* 0x0000065498037816 */ /* 0x000fc80000000003 */
[----:B------:R2:W-:Y:S03]  /*1c80*/  SYNCS.ARRIVE.TRANS64.RED.A1T0 RZ, [R3+URZ], RZ ;  /* 0x000000ff03ff79a7 */ /* 0x0005e6000810043f */
.L_x_34:
[----:B------:R-:W-:Y:S05]  /*1c90*/  BSYNC B0 ;  /* 0x0000000000007941 */ /* 0x000fea0003800000 */
.L_x_33:
[----:B------:R-:W-:Y:S05]  /*1ca0*/  @P1 BRA `(.L_x_31) ;  /* 0x0000000000041947 */ /* 0x000fea0003800000 */
[----:B------:R-:W-:Y:S01]  /*1cb0*/  BPT.TRAP 0x1 ;  /* 0x000000040000795c */ /* 0x000fe20000300000 */
.L_x_31:
[----:B------:R-:W3:Y:S01]  /*1cc0*/  LDC R6, c[0x0][0x288] ;  /* 0x0000a200ff067b82 */ /* 0x000ee20000000800 */
[--C-:B------:R-:W-:Y:S01]  /*1cd0*/  SHF.R.U32.HI R0, RZ, 0x2, R18.reuse ;  /* 0x00000002ff007819 */ /* 0x100fe20000011612 */
[----:B------:R-:W-:Y:S01]  /*1ce0*/  UIADD3 UR39, UR40, UR39, URZ ;  /* 0x0000002728277290 */ /* 0x000fe2000fffe03f */
[----:B01----:R-:W-:Y:S01]  /*1cf0*/  SHF.R.U32.HI R5, RZ, 0x7, R18 ;  /* 0x00000007ff057819 */ /* 0x003fe20000011612 */
[----:B------:R-:W-:Y:S01]  /*1d00*/  ULDC UR7, c[0x0][0x284] ;  /* 0x0000a10000077ab9 */ /* 0x000fe20000000800 */
[----:B------:R-:W-:Y:S01]  /*1d10*/  LOP3.LUT R4, R18, 0x60, RZ, 0xc0, !PT ;  /* 0x0000006012047812 */ /* 0x000fe200078ec0ff */
[----:B------:R-:W-:Y:S01]  /*1d20*/  UISETP.GT.U32.AND UP0, UPT, UR39, 0x8, UPT ;  /* 0x000000082700788c */ /* 0x000fe2000bf04070 */
[----:B--2---:R-:W-:Y:S01]  /*1d30*/  LOP3.LUT R3, R0, 0x7, RZ, 0xc0, !PT ;  /* 0x0000000700037812 */ /* 0x004fe200078ec0ff */
[----:B------:R-:W-:Y:S01]  /*1d40*/  UISETP.GE.U32.AND UP1, UPT, UR40, 0x9, UPT ;  /* 0x000000092800788c */ /* 0x000fe2000bf26070 */
[----:B------:R-:W-:Y:S01]  /*1d50*/  LOP3.LUT R0, R5, 0x1, RZ, 0xc0, !PT ;  /* 0x0000000105007812 */ /* 0x000fe200078ec0ff */
[----:B------:R-:W-:Y:S01]  /*1d60*/  UISETP.LT.U32.AND UP0, UPT, UR40, 0x9, UP0 ;  /* 0x000000092800788c */ /* 0x000fe20008701070 */
[----:B------:R-:W-:Y:S01]  /*1d70*/  SHF.R.U32.HI R10, RZ, 0x1, R4 ;  /* 0x00000001ff0a7819 */ /* 0x000fe20000011604 */
[----:B------:R-:W-:Y:S01]  /*1d80*/  IMAD.SHL.U32 R4, R18, 0x2, RZ ;  /* 0x0000000212047824 */ /* 0x000fe200078e00ff */
[----:B------:R-:W-:Y:S01]  /*1d90*/  SHF.R.S32.HI R21, RZ, 0x1f, R23 ;  /* 0x0000001fff157819 */ /* 0x000fe20000011417 */
[----:B------:R-:W-:Y:S01]  /*1da0*/  IMAD.SHL.U32 R8, R0, 0x40, RZ ;  /* 0x0000004000087824 */ /* 0x000fe200078e00ff */
[--C-:B------:R-:W-:Y:S01]  /*1db0*/  IADD3 R5, RZ, -R10, -R3.reuse ;  /* 0x8000000aff057210 */ /* 0x100fe20007ffe803 */
[----:B------:R-:W-:Y:S01]  /*1dc0*/  ULDC.64 UR8, c[0x0][0x5d0] ;  /* 0x0001740000087ab9 */ /* 0x000fe20000000a00 */
[----:B------:R-:W-:Y:S01]  /*1dd0*/  LOP3.LUT R4, R4, 0x6, RZ, 0xc0, !PT ;  /* 0x0000000604047812 */ /* 0x000fe200078ec0ff */
[----:B------:R-:W-:Y:S01]  /*1de0*/  UIMAD.WIDE.U32 UR4, UR39, 0x38e38e39, URZ ;  /* 0x38e38e39270478a5 */ /* 0x000fe2000f8e003f */
[----:B------:R-:W-:Y:S01]  /*1df0*/  LOP3.LUT R3, R8, 0x40, R3, 0xe2, !PT ;  /* 0x0000004008037812 */ /* 0x000fe200078ee203 */
[----:B------:R-:W-:Y:S01]  /*1e00*/  IMAD R11, R0, -0x40, R5 ;  /* 0xffffffc0000b7824 */ /* 0x000fe200078e0205 */
[----:B------:R-:W-:Y:S01]  /*1e10*/  LOP3.LUT R0, R18, 0x3, RZ, 0xc0, !PT ;  /* 0x0000000312007812 */ /* 0x000fe200078ec0ff */
[----:B------:R-:W-:Y:S01]  /*1e20*/  USEL UR6, URZ, 0x1, !UP0 ;  /* 0x000000013f067887 */ /* 0x000fe2000c000000 */
[----:B------:R-:W-:Y:S01]  /*1e30*/  PRMT R8, R4, 0x6540, R153 ;  /* 0x0000654004087816 */ /* 0x000fe20000000099 */
[----:B------:R-:W-:Y:S01]  /*1e40*/  IMAD.SHL.U32 R153, R153, 0x100, RZ ;  /* 0x0000010099997824 */ /* 0x000fe200078e00ff */
[----:B------:R-:W-:Y:S01]  /*1e50*/  USHF.R.U32.HI UR4, URZ, 0x1, UR5 ;  /* 0x000000013f047899 */ /* 0x000fe20008011605 */
[----:B---3--:R-:W-:Y:S01]  /*1e60*/  IMAD R12, R0, -0x2, R6 ;  /* 0xfffffffe000c7824 */ /* 0x008fe200078e0206 */
[----:B------:R-:W-:Y:S01]  /*1e70*/  SHF.R.S32.HI R9, RZ, 0x1f, R8 ;  /* 0x0000001fff097819 */ /* 0x000fe20000011408 */
[C---:B------:R-:W-:Y:S01]  /*1e80*/  IMAD.SHL.U32 R0, R154.reuse, 0x80, RZ ;  /* 0x000000809a007824 */ /* 0x040fe200078e00ff */
[----:B------:R-:W-:Y:S01]  /*1e90*/  ISETP.GE.AND P0, PT, R153, R6, PT ;  /* 0x000000069900720c */ /* 0x000fe20003f06270 */
[----:B------:R-:W-:Y:S01]  /*1ea0*/  IMAD R4, R21, UR8, RZ ;  /* 0x0000000815047c24 */ /* 0x000fe2000f8e02ff */
[----:B------:R-:W-:Y:S01]  /*1eb0*/  ULOP3.LUT UR38, UR38, UR6, URZ, 0x3c, !UPT ;  /* 0x0000000626267292 */ /* 0x000fe2000f8e3c3f */
[----:B------:R-:W-:Y:S01]  /*1ec0*/  IMAD.WIDE R6, R154, 0x80, RZ ;  /* 0x000000809a067825 */ /* 0x000fe200078e02ff */
[C---:B------:R-:W-:Y:S01]  /*1ed0*/  ISETP.GE.OR P0, PT, R0.reuse, UR7, P0 ;  /* 0x0000000700007c0c */ /* 0x040fe20008706670 */
[----:B------:R-:W-:Y:S01]  /*1ee0*/  UIMAD UR39, UR4, -0x9, UR39 ;  /* 0xfffffff7042778a4 */ /* 0x000fe2000f8e0227 */
[----:B------:R-:W-:Y:S01]  /*1ef0*/  IADD3 R0, -R0, UR7, R11 ;  /* 0x0000000700007c10 */ /* 0x000fe2000fffe10b */
[C---:B------:R-:W-:Y:S01]  /*1f00*/  IMAD R13, R23.reuse, UR9, R4 ;  /* 0x00000009170d7c24 */ /* 0x040fe2000f8e0204 */
[----:B------:R-:W-:Y:S01]  /*1f10*/  @UP1 ULOP3.LUT UR38, UR38, 0x1, UR4, 0x78, !UPT ;  /* 0x0000000126261892 */ /* 0x000fe2000f8e7804 */
[----:B------:R-:W-:Y:S01]  /*1f20*/  IMAD.WIDE.U32 R4, R23, UR8, R8 ;  /* 0x0000000817047c25 */ /* 0x000fe2000f8e0008 */
[----:B------:R-:W-:-:S03]  /*1f30*/  LOP3.LUT R169, R6, R3, R10, 0xfe, !PT ;  /* 0x0000000306a97212 */ /* 0x000fc600078efe0a */
[----:B------:R-:W-:Y:S02]  /*1f40*/  IMAD.IADD R5, R5, 0x1, R13 ;  /* 0x0000000105057824 */ /* 0x000fe400078e020d */
[----:B------:R-:W-:Y:S02]  /*1f50*/  IMAD.IADD R3, R12, 0x1, -R153 ;  /* 0x000000010c037824 */ /* 0x000fe400078e0a99 */
[----:B------:R-:W-:Y:S01]  /*1f60*/  IMAD.MOV.U32 R154, RZ, RZ, -0x1 ;  /* 0xffffffffff9a7424 */ /* 0x000fe200078e00ff */
[----:B------:R-:W-:Y:S06]  /*1f70*/  @P0 BRA `(.L_x_35) ;  /* 0x0000007800dc0947 */ /* 0x000fec0003800000 */
[----:B------:R-:W0:Y:S01]  /*1f80*/  LDC.64 R10, c[0x0][0x5c8] ;  /* 0x00017200ff0a7b82 */ /* 0x000e220000000a00 */
[----:B-----5:R-:W-:Y:S01]  /*1f90*/  FSETP.NEU.AND P0, PT, R156, RZ, PT ;  /* 0x000000ff9c00720b */ /* 0x020fe20003f0d000 */
[----:B------:R-:W-:Y:S01]  /*1fa0*/  BSSY B0, `(.L_x_35) ;  /* 0x00007b4000007945 */ /* 0x000fe20003800000 */
[----:B------:R-:W-:-:S04]  /*1fb0*/  ISETP.GT.AND P2, PT, R3, RZ, PT ;  /* 0x000000ff0300720c */ /* 0x000fc80003f44270 */
[----:B------:R-:W-:Y:S01]  /*1fc0*/  ISETP.GT.AND P1, PT, R0, RZ, P2 ;  /* 0x000000ff0000720c */ /* 0x000fe20001724270 */
[-C--:B0-----:R-:W-:Y:S02]  /*1fd0*/  IMAD R12, R7, R10.reuse, RZ ;  /* 0x0000000a070c7224 */ /* 0x081fe400078e02ff */
[----:B------:R-:W-:-:S04]  /*1fe0*/  IMAD.WIDE.U32 R160, R169, R10, R4 ;  /* 0x0000000aa9a07225 */ /* 0x000fc800078e0004 */
[----:B------:R-:W-:-:S04]  /*1ff0*/  IMAD R5, R169, R11, R12 ;  /* 0x0000000ba9057224 */ /* 0x000fc800078e020c */
[----:B------:R-:W-:Y:S01]  /*2000*/  IMAD.IADD R153, R161, 0x1, R5 ;  /* 0x00000001a1997824 */ /* 0x000fe200078e0205 */
[----:B------:R-:W-:Y:S06]  /*2010*/  @!P0 BRA `(.L_x_36) ;  /* 0x0000005400988947 */ /* 0x000fec0003800000 */
[----:B------:R-:W0:Y:S01]  /*2020*/  LDC.64 R14, c[0x0][0x5b8] ;  /* 0x00016e00ff0e7b82 */ /* 0x000e220000000a00 */
[----:B------:R-:W-:-:S07]  /*2030*/  ULDC.64 UR4, c[0x0][0x5c0] ;  /* 0x0001700000047ab9 */ /* 0x000fce0000000a00 */
[----:B------:R-:W1:Y:S08]  /*2040*/  LDC.64 R166, c[0x0][0x5b0] ;  /* 0x00016c00ffa67b82 */ /* 0x000e700000000a00 */
[----:B------:R-:W2:Y:S01]  /*2050*/  LDC.64 R12, c[0x0][0x5a8] ;  /* 0x00016a00ff0c7b82 */ /* 0x000ea20000000a00 */
[-C--:B0-----:R-:W-:Y:S02]  /*2060*/  IMAD R4, R21, R14.reuse, RZ ;  /* 0x0000000e15047224 */ /* 0x081fe400078e02ff */
[----:B------:R-:W-:-:S04]  /*2070*/  IMAD.WIDE.U32 R162, R23, R14, R8 ;  /* 0x0000000e17a27225 */ /* 0x000fc800078e0008 */
[----:B------:R-:W-:Y:S02]  /*2080*/  IMAD R161, R23, R15, R4 ;  /* 0x0000000f17a17224 */ /* 0x000fe400078e0204 */
[-C--:B-1----:R-:W-:Y:S02]  /*2090*/  IMAD R6, R7, R166.reuse, RZ ;  /* 0x000000a607067224 */ /* 0x082fe400078e02ff */
[----:B------:R-:W-:Y:S02]  /*20a0*/  IMAD.IADD R21, R163, 0x1, R161 ;  /* 0x00000001a3157824 */ /* 0x000fe400078e02a1 */
[----:B------:R-:W-:Y:S02]  /*20b0*/  IMAD.MOV.U32 R20, RZ, RZ, R162 ;  /* 0x000000ffff147224 */ /* 0x000fe400078e00a2 */
[C---:B------:R-:W-:Y:S02]  /*20c0*/  IMAD R165, R169.reuse, R167, R6 ;  /* 0x000000a7a9a57224 */ /* 0x040fe400078e0206 */
[----:B------:R-:W-:-:S04]  /*20d0*/  IMAD.WIDE.U32 R4, R169, R166, R20 ;  /* 0x000000a6a9047225 */ /* 0x000fc800078e0014 */
[----:B------:R-:W-:Y:S01]  /*20e0*/  IMAD.IADD R5, R5, 0x1, R165 ;  /* 0x0000000105057824 */ /* 0x000fe200078e02a5 */
[----:B--2---:R-:W-:-:S04]  /*20f0*/  LEA R6, P0, R4, R12, 0x1 ;  /* 0x0000000c04067211 */ /* 0x004fc800078008ff */
[----:B------:R-:W-:-:S05]  /*2100*/  LEA.HI.X R7, R4, R13, R5, 0x1, P0 ;  /* 0x0000000d04077211 */ /* 0x000fca00000f0c05 */
[----:B------:R0:W2:Y:S01]  /*2110*/  @P1 LDG.E.LTC128B.U16 R15, desc[UR36][R6.64] ;  /* 0x00000024060f1981 */ /* 0x0000a2000c1e1520 */
[----:B------:R-:W-:Y:S01]  /*2120*/  LEA R4, P0, R160, UR4, 0x1 ;  /* 0x00000004a0047c11 */ /* 0x000fe2000f8008ff */
[----:B------:R-:W-:Y:S01]  /*2130*/  IMAD.WIDE.U32 R158, R169, R166, R8 ;  /* 0x000000a6a99e7225 */ /* 0x000fe200078e0008 */
[----:B------:R-:W-:Y:S03]  /*2140*/  BSSY B1, `(.L_x_37) ;  /* 0x0000012000017945 */ /* 0x000fe60003800000 */
[----:B------:R-:W-:Y:S02]  /*2150*/  IMAD.IADD R159, R165, 0x1, R159 ;  /* 0x00000001a59f7824 */ /* 0x000fe400078e029f */
[----:B------:R-:W-:-:S04]  /*2160*/  IMAD.WIDE.U32 R158, R23, R14, R158 ;  /* 0x0000000e179e7225 */ /* 0x000fc800078e009e */
[----:B0-----:R-:W-:Y:S01]  /*2170*/  IMAD.IADD R7, R161, 0x1, R159 ;  /* 0x00000001a1077824 */ /* 0x001fe200078e029f */
[----:B------:R-:W-:Y:S02]  /*2180*/  LEA R6, P4, R158, R12, 0x1 ;  /* 0x0000000c9e067211 */ /* 0x000fe400078808ff */
[----:B------:R-:W-:Y:S02]  /*2190*/  SHF.L.U64.HI R159, R166, 0x3, R167 ;  /* 0x00000003a69f7819 */ /* 0x000fe400000102a7 */
[----:B------:R-:W-:Y:S01]  /*21a0*/  LEA.HI.X R7, R158, R13, R7, 0x1, P4 ;  /* 0x0000000d9e077211 */ /* 0x000fe200020f0c07 */
[----:B------:R-:W-:Y:S02]  /*21b0*/  IMAD.SHL.U32 R158, R166, 0x8, RZ ;  /* 0x00000008a69e7824 */ /* 0x000fe400078e00ff */
[----:B--2---:R-:W-:-:S04]  /*21c0*/  IMAD.U32 R5, R15, 0x10000, RZ ;  /* 0x000100000f057824 */ /* 0x004fc800078e00ff */
[----:B------:R-:W-:-:S04]  /*21d0*/  FMUL R5, R5, R156 ;  /* 0x0000009c05057220 */ /* 0x000fc80000400000 */
[----:B------:R-:W-:Y:S01]  /*21e0*/  FFMA R24, R24, R155, R5 ;  /* 0x0000009b18187223 */ /* 0x000fe20000000005 */
[----:B------:R-:W-:Y:S02]  /*21f0*/  LEA.HI.X R5, R160, UR5, R153, 0x1, P0 ;  /* 0x00000005a0057c11 */ /* 0x000fe400080f0c99 */
[----:B------:R-:W-:Y:S02]  /*2200*/  ISETP.GT.AND P0, PT, R3, 0x1, PT ;  /* 0x000000010300780c */ /* 0x000fe40003f04270 */
[----:B------:R-:W-:Y:S02]  /*2210*/  F2FP.BF16.F32.PACK_AB R24, RZ, R24 ;  /* 0x00000018ff18723e */ /* 0x000fe400000010ff */
[----:B------:R-:W-:-:S03]  /*2220*/  ISETP.GT.AND P3, PT, R0, RZ, P0 ;  /* 0x000000ff0000720c */ /* 0x000fc60000764270 */
[----:B------:R0:W-:Y:S10]  /*2230*/  @P1 STG.E.U16 desc[UR36][R4.64], R24 ;  /* 0x0000001804001986 */ /* 0x0001f4000c101524 */
[----:B------:R-:W-:Y:S05]  /*2240*/  @!P3 BRA `(.L_x_38) ;  /* 0x000000000004b947 */ /* 0x000fea0003800000 */
[----:B------:R1:W5:Y:S02]  /*2250*/  LDG.E.LTC128B.U16 R15, desc[UR36][R6.64+0x2] ;  /* 0x00000224060f7981 */ /* 0x000364000c1e1520 */
.L_x_38:
[----:B------:R-:W-:Y:S05]  /*2260*/  BSYNC B1 ;  /* 0x0000000000017941 */ /* 0x000fea0003800000 */
.L_x_37:
[----:B-----5:R-:W-:Y:S01]  /*2270*/  IMAD.U32 R153, R15, 0x10000, RZ ;  /* 0x000100000f997824 */ /* 0x020fe200078e00ff */
[----:B------:R-:W-:Y:S01]  /*2280*/  ISETP.GT.AND P2, PT, R0, 0x8, P2 ;  /* 0x000000080000780c */ /* 0x000fe20001744270 */
[----:B------:R-:W-:Y:S01]  /*2290*/  IMAD.WIDE.U32 R158, R169, R166, R158 ;  /* 0x000000a6a99e7225 */ /* 0x000fe200078e009e */
[----:B0-----:R-:W-:-:S03]  /*22a0*/  PRMT R24, R15, 0x7610, R24 ;  /* 0x000076100f187816 */ /* 0x001fc60000000018 */
[----:B------:R-:W-:Y:S01]  /*22b0*/  FMUL R20, R153, R156 ;  /* 0x0000009c99147220 */ /* 0x000fe20000400000 */
[----:B------:R-:W-:Y:S01]  /*22c0*/  IMAD.IADD R165, R165, 0x1, R159 ;  /* 0x00000001a5a57824 */ /* 0x000fe200078e029f */
[----:B------:R-:W-:Y:S02]  /*22d0*/  IADD3 R162, P1, R162, R158, RZ ;  /* 0x0000009ea2a27210 */ /* 0x000fe40007f3e0ff */
[----:B------:R-:W-:-:S03]  /*22e0*/  FFMA R25, R25, R155, R20 ;  /* 0x0000009b19197223 */ /* 0x000fc60000000014 */
[----:B------:R-:W-:Y:S02]  /*22f0*/  IMAD.X R21, R165, 0x1, R21, P1 ;  /* 0x00000001a5157824 */ /* 0x000fe400008e0615 */
[----:B------:R-:W-:Y:S02]  /*2300*/  F2FP.BF16.F32.PACK_AB R25, RZ, R25 ;  /* 0x00000019ff19723e */ /* 0x000fe400000010ff */
[C---:B------:R-:W-:Y:S02]  /*2310*/  LEA R20, P1, R162.reuse, R12, 0x1 ;  /* 0x0000000ca2147211 */ /* 0x040fe400078208ff */
[----:B------:R-:W-:Y:S02]  /*2320*/  PRMT R153, R25, 0x7610, R153 ;  /* 0x0000761019997816 */ /* 0x000fe40000000099 */
[----:B------:R-:W-:-:S03]  /*2330*/  LEA.HI.X R21, R162, R13, R21, 0x1, P1 ;  /* 0x0000000da2157211 */ /* 0x000fc600008f0c15 */
[----:B------:R0:W-:Y:S04]  /*2340*/  @P3 STG.E.U16 desc[UR36][R4.64+0x2], R153 ;  /* 0x0000029904003986 */ /* 0x0001e8000c101524 */
[----:B------:R-:W2:Y:S01]  /*2350*/  @P2 LDG.E.LTC128B.U16 R24, desc[UR36][R20.64] ;  /* 0x0000002414182981 */ /* 0x000ea2000c1e1520 */
[----:B------:R-:W-:Y:S01]  /*2360*/  IADD3 R8, P1, R8, R158, RZ ;  /* 0x0000009e08087210 */ /* 0x000fe20007f3e0ff */
[----:B------:R-:W-:Y:S01]  /*2370*/  BSSY B1, `(.L_x_39) ;  /* 0x0000011000017945 */ /* 0x000fe20003800000 */
[----:B------:R-:W-:Y:S02]  /*2380*/  SHF.L.U64.HI R11, R10, 0x4, R11 ;  /* 0x000000040a0b7819 */ /* 0x000fe4000001020b */
[----:B------:R-:W-:Y:S01]  /*2390*/  ISETP.GT.AND P0, PT, R0, 0x8, P0 ;  /* 0x000000080000780c */ /* 0x000fe20000704270 */
[----:B------:R-:W-:Y:S01]  /*23a0*/  IMAD.X R9, R9, 0x1, R165, P1 ;  /* 0x0000000109097824 */ /* 0x000fe200008e06a5 */
[----:B------:R-:W-:-:S05]  /*23b0*/  LEA R10, P1, R10, R4, 0x4 ;  /* 0x000000040a0a7211 */ /* 0x000fca00078220ff */
[----:B------:R-:W-:Y:S02]  /*23c0*/  IMAD.X R11, R11, 0x1, R5, P1 ;  /* 0x000000010b0b7824 */ /* 0x000fe400008e0605 */
[----:B--2---:R-:W-:-:S04]  /*23d0*/  IMAD.U32 R15, R24, 0x10000, RZ ;  /* 0x00010000180f7824 */ /* 0x004fc800078e00ff */
[----:B------:R-:W-:Y:S01]  /*23e0*/  FMUL R25, R15, R156 ;  /* 0x0000009c0f197220 */ /* 0x000fe20000400000 */
[----:B------:R-:W-:-:S04]  /*23f0*/  IMAD.WIDE.U32 R14, R23, R14, R8 ;  /* 0x0000000e170e7225 */ /* 0x000fc800078e0008 */
[----:B------:R-:W-:Y:S01]  /*2400*/  FFMA R25, R26, R155, R25 ;  /* 0x0000009b1a197223 */ /* 0x000fe20000000019 */
[----:B------:R-:W-:Y:S01]  /*2410*/  IMAD.IADD R9, R161, 0x1, R15 ;  /* 0x00000001a1097824 */ /* 0x000fe200078e020f */
[----:B------:R-:W-:-:S03]  /*2420*/  LEA R8, P3, R14, R12, 0x1 ;  /* 0x0000000c0e087211 */ /* 0x000fc600078608ff */
[----:B------:R-:W-:Y:S02]  /*2430*/  F2FP.BF16.F32.PACK_AB R25, RZ, R25 ;  /* 0x00000019ff19723e */ /* 0x000fe400000010ff */
[----:B------:R-:W-:-:S03]  /*2440*/  LEA.HI.X R9, R14, R13, R9, 0x1, P3 ;  /* 0x0000000d0e097211 */ /* 0x000fc600018f0c09 */
[----:B------:R0:W-:Y:S01]  /*2450*/  @P2 STG.E.U16 desc[UR36][R10.64], R25 ;  /* 0x000000190a002986 */ /* 0x0001e2000c101524 */
[----:B------:R-:W-:Y:S05]  /*2460*/  @!P0 BRA `(.L_x_40) ;  /* 0x0000000000048947 */ /* 0x000fea0003800000 */
[----:B------:R2:W5:Y:S02]  /*2470*/  LDG.E.LTC128B.U16 R24, desc[UR36][R8.64+0x2] ;  /* 0x0000022408187981 */ /* 0x000564000c1e1520 */
.L_x_40:
[----:B------:R-:W-:Y:S05]  /*2480*/  BSYNC B1 ;  /* 0x0000000000017941 */ /* 0x000fea0003800000 */
.L_x_39:
[----:B-----5:R-:W-:Y:S01]  /*2490*/  IMAD.U32 R13, R24, 0x10000, RZ ;  /* 0x00010000180d7824 */ /* 0x020fe200078e00ff */
[----:B------:R-:W-:Y:S01]  /*24a0*/  ISETP.GT.AND P1, PT, R3, 0x8, PT ;  /* 0x000000080300780c */ /* 0x000fe20003f24270 */
[----:B------:R-:W-:Y:S02]  /*24b0*/  BSSY B1, `(.L_x_41) ;  /* 0x0000008000017945 */ /* 0x000fe40003800000 */
[----:B------:R-:W-:Y:S01]  /*24c0*/  FMUL R12, R13, R156 ;  /* 0x0000009c0d0c7220 */ /* 0x000fe20000400000 */
[----:B------:R-:W-:-:S03]  /*24d0*/  ISETP.GT.AND P2, PT, R0, RZ, P1 ;  /* 0x000000ff0000720c */ /* 0x000fc60000f44270 */
[----:B------:R-:W-:-:S05]  /*24e0*/  FFMA R12, R27, R155, R12 ;  /* 0x0000009b1b0c7223 */ /* 0x000fca000000000c */
[----:B------:R-:W-:-:S05]  /*24f0*/  F2FP.BF16.F32.PACK_AB R12, RZ, R12 ;  /* 0x0000000cff0c723e */ /* 0x000fca00000010ff */
[----:B------:R3:W-:Y:S01]  /*2500*/  @P0 STG.E.U16 desc[UR36][R10.64+0x2], R12 ;  /* 0x0000020c0a000986 */ /* 0x0007e2000c101524 */
[----:B------:R-:W-:Y:S05]  /*2510*/  @!P2 BRA `(.L_x_42) ;  /* 0x000000000004a947 */ /* 0x000fea0003800000 */
[----:B------:R4:W5:Y:S02]  /*2520*/  LDG.E.LTC128B.U16 R24, desc[UR36][R6.64+0x10] ;  /* 0x0000102406187981 */ /* 0x000964000c1e1520 */
.L_x_42:
[----:B------:R-:W-:Y:S05]  /*2530*/  BSYNC B1 ;  /* 0x0000000000017941 */ /* 0x000fea0003800000 */
.L_x_41:
        /* <DEDUP_REMOVED lines=10> */
.L_x_44:
[----:B------:R-:W-:Y:S05]  /*25e0*/  BSYNC B1 ;  /* 0x0000000000017941 */ /* 0x000fea0003800000 */
.L_x_43:
[----:B0----5:R-:W-:Y:S01]  /*25f0*/  IMAD.U32 R13, R24, 0x10000, RZ ;  /* 0x00010000180d7824 */ /* 0x021fe200078e00ff */
[----:B------:R-:W-:Y:S01]  /*2600*/  ISETP.GT.AND P1, PT, R0, 0x8, P1 ;  /* 0x000000080000780c */ /* 0x000fe20000f24270 */
[----:B------:R-:W-:Y:S02]  /*2610*/  BSSY B1, `(.L_x_45) ;  /* 0x0000007000017945 */ /* 0x000fe40003800000 */
[----:B---3--:R-:W-:-:S04]  /*2620*/  FMUL R12, R13, R156 ;  /* 0x0000009c0d0c7220 */ /* 0x008fc80000400000 */
[----:B------:R-:W-:-:S05]  /*2630*/  FFMA R12, R29, R155, R12 ;  /* 0x0000009b1d0c7223 */ /* 0x000fca000000000c */
[----:B------:R-:W-:-:S05]  /*2640*/  F2FP.BF16.F32.PACK_AB R12, RZ, R12 ;  /* 0x0000000cff0c723e */ /* 0x000fca00000010ff */
[----:B------:R0:W-:Y:S01]  /*2650*/  @P3 STG.E.U16 desc[UR36][R4.64+0x12], R12 ;  /* 0x0000120c04003986 */ /* 0x0001e2000c101524 */
[----:B------:R-:W-:Y:S05]  /*2660*/  @!P1 BRA `(.L_x_46) ;  /* 0x0000000000049947 */ /* 0x000fea0003800000 */
[----:B------:R3:W5:Y:S02]  /*2670*/  LDG.E.LTC128B.U16 R24, desc[UR36][R8.64+0x10] ;  /* 0x0000102408187981 */ /* 0x000764000c1e1520 */
.L_x_46:
[----:B------:R-:W-:Y:S05]  /*2680*/  BSYNC B1 ;  /* 0x0000000000017941 */ /* 0x000fea0003800000 */
.L_x_45:
[----:B-----5:R-:W-:Y:S01]  /*2690*/  IMAD.U32 R13, R24, 0x10000, RZ ;  /* 0x00010000180d7824 */ /* 0x020fe200078e00ff */
[----:B------:R-:W-:Y:S01]  /*26a0*/  ISETP.GT.AND P0, PT, R0, 0x8, P0 ;  /* 0x000000080000780c */ /* 0x000fe20000704270 */
[----:B------:R-:W-:Y:S02]  /*26b0*/  BSSY B1, `(.L_x_47) ;  /* 0x0000007000017945 */ /* 0x000fe40003800000 */
[----:B------:R-:W-:-:S04]  /*26c0*/  FMUL R13, R13, R156 ;  /* 0x0000009c0d0d7220 */ /* 0x000fc80000400000 */
[----:B------:R-:W-:-:S05]  /*26d0*/  FFMA R13, R30, R155, R13 ;  /* 0x0000009b1e0d7223 */ /* 0x000fca000000000d */
[----:B------:R-:W-:-:S05]  /*26e0*/  F2FP.BF16.F32.PACK_AB R13, RZ, R13 ;  /* 0x0000000dff0d723e */ /* 0x000fca00000010ff */
[----:B------:R0:W-:Y:S01]  /*26f0*/  @P1 STG.E.U16 desc[UR36][R10.64+0x10], R13 ;  /* 0x0000100d0a001986 */ /* 0x0001e2000c101524 */
[----:B------:R-:W-:Y:S05]  /*2700*/  @!P0 BRA `(.L_x_48) ;  /* 0x0000000000048947 */ /* 0x000fea0003800000 */
[----:B------:R0:W5:Y:S02]  /*2710*/  LDG.E.LTC128B.U16 R24, desc[UR36][R8.64+0x12] ;  /* 0x0000122408187981 */ /* 0x000164000c1e1520 */
.L_x_48:
[----:B------:R-:W-:Y:S05]  /*2720*/  BSYNC B1 ;  /* 0x0000000000017941 */ /* 0x000fea0003800000 */
.L_x_47:
[----:B0----5:R-:W-:Y:S01]  /*2730*/  IMAD.U32 R13, R24, 0x10000, RZ ;  /* 0x00010000180d7824 */ /* 0x021fe200078e00ff */
        /* <DEDUP_REMOVED lines=9> */
.L_x_50:
[----:B------:R-:W-:Y:S05]  /*27d0*/  BSYNC B1 ;  /* 0x0000000000017941 */ /* 0x000fea0003800000 */
.L_x_49:
        /* <DEDUP_REMOVED lines=10> */
.L_x_52:
[----:B------:R-:W-:Y:S05]  /*2880*/  BSYNC B1 ;  /* 0x0000000000017941 */ /* 0x000fea0003800000 */
.L_x_51:
[----:B0----5:R-:W-:Y:S01]  /*2890*/  IMAD.U32 R13, R24, 0x10000, RZ ;  /* 0x00010000180d7824 */ /* 0x021fe200078e00ff */
        /* <DEDUP_REMOVED lines=8> */
.L_x_54:
[----:B------:R-:W-:Y:S05]  /*2920*/  BSYNC B1 ;  /* 0x0000000000017941 */ /* 0x000fea0003800000 */
.L_x_53:
        /* <DEDUP_REMOVED lines=9> */
.L_x_56:
[----:B------:R-:W-:Y:S05]  /*29c0*/  BSYNC B1 ;  /* 0x0000000000017941 */ /* 0x000fea0003800000 */
.L_x_55:
        /* <DEDUP_REMOVED lines=10> */
.L_x_58:
[----:B------:R-:W-:Y:S05]  /*2a70*/  BSYNC B1 ;  /* 0x0000000000017941 */ /* 0x000fea0003800000 */
.L_x_57:
        /* <DEDUP_REMOVED lines=10> */
.L_x_60:
[----:B------:R-:W-:Y:S05]  /*2b20*/  BSYNC B1 ;  /* 0x0000000000017941 */ /* 0x000fea0003800000 */
.L_x_59:
        /* <DEDUP_REMOVED lines=9> */
.L_x_62:
[----:B------:R-:W-:Y:S05]  /*2bc0*/  BSYNC B1 ;  /* 0x0000000000017941 */ /* 0x000fea0003800000 */
.L_x_61:
        /* <DEDUP_REMOVED lines=9> */
.L_x_64:
[----:B------:R-:W-:Y:S05]  /*2c60*/  BSYNC B1 ;  /* 0x0000000000017941 */ /* 0x000fea0003800000 */
.L_x_63:
        /* <DEDUP_REMOVED lines=10> */
.L_x_66:
[----:B------:R-:W-:Y:S05]  /*2d10*/  BSYNC B1 ;  /* 0x0000000000017941 */ /* 0x000fea0003800000 */
.L_x_65:
        /* <DEDUP_REMOVED lines=10> */
.L_x_68:
[----:B------:R-:W-:Y:S05]  /*2dc0*/  BSYNC B1 ;  /* 0x0000000000017941 */ /* 0x000fea0003800000 */
.L_x_67:
        /* <DEDUP_REMOVED lines=9> */
.L_x_70:
[----:B------:R-:W-:Y:S05]  /*2e60*/  BSYNC B1 ;  /* 0x0000000000017941 */ /* 0x000fea0003800000 */
.L_x_69:
        /* <DEDUP_REMOVED lines=9> */
.L_x_72:
[----:B------:R-:W-:Y:S05]  /*2f00*/  BSYNC B1 ;  /* 0x0000000000017941 */ /* 0x000fea0003800000 */
.L_x_71:
        /* <DEDUP_REMOVED lines=10> */
.L_x_74:
[----:B------:R-:W-:Y:S05]  /*2fb0*/  BSYNC B1 ;  /* 0x0000000000017941 */ /* 0x000fea0003800000 */
.L_x_73:
        /* <DEDUP_REMOVED lines=10> */
.L_x_76:
[----:B------:R-:W-:Y:S05]  /*3060*/  BSYNC B1 ;  /* 0x0000000000017941 */ /* 0x000fea0003800000 */
.L_x_75:
        /* <DEDUP_REMOVED lines=9> */
.L_x_78:
[----:B------:R-:W-:Y:S05]  /*3100*/  BSYNC B1 ;  /* 0x0000000000017941 */ /* 0x000fea0003800000 */
.L_x_77:
        /* <DEDUP_REMOVED lines=9> */
.L_x_80:
[----:B------:R-:W-:Y:S05]  /*31a0*/  BSYNC B1 ;  /* 0x0000000000017941 */ /* 0x000fea0003800000 */
.L_x_79:
        /* <DEDUP_REMOVED lines=10> */
.L_x_82:
[----:B------:R-:W-:Y:S05]  /*3250*/  BSYNC B1 ;  /* 0x0000000000017941 */ /* 0x000fea0003800000 */
.L_x_81:
        /* <DEDUP_REMOVED lines=10> */
.L_x_84:
[----:B------:R-:W-:Y:S05]  /*3300*/  BSYNC B1 ;  /* 0x0000000000017941 */ /* 0x000fea0003800000 */
.L_x_83:
        /* <DEDUP_REMOVED lines=9> */
.L_x_86:
[----:B------:R-:W-:Y:S05]  /*33a0*/  BSYNC B1 ;  /* 0x0000000000017941 */ /* 0x000fea0003800000 */
.L_x_85:
        /* <DEDUP_REMOVED lines=9> */
.L_x_88:
[----:B------:R-:W-:Y:S05]  /*3440*/  BSYNC B1 ;  /* 0x0000000000017941 */ /* 0x000fea0003800000 */
.L_x_87:
        /* <DEDUP_REMOVED lines=10> */
.L_x_90:
[----:B------:R-:W-:Y:S05]  /*34f0*/  BSYNC B1 ;  /* 0x0000000000017941 */ /* 0x000fea0003800000 */
.L_x_89:
        /* <DEDUP_REMOVED lines=10> */
.L_x_92:
[----:B------:R-:W-:Y:S05]  /*35a0*/  BSYNC B1 ;  /* 0x0000000000017941 */ /* 0x000fea0003800000 */
.L_x_91:
        /* <DEDUP_REMOVED lines=9> */
.L_x_94:
[----:B------:R-:W-:Y:S05]  /*3640*/  BSYNC B1 ;  /* 0x0000000000017941 */ /* 0x000fea0003800000 */
.L_x_93:
        /* <DEDUP_REMOVED lines=9> */
.L_x_96:
[----:B------:R-:W-:Y:S05]  /*36e0*/  BSYNC B1 ;  /* 0x0000000000017941 */ /* 0x000fea0003800000 */
.L_x_95:
        /* <DEDUP_REMOVED lines=10> */
.L_x_98:
[----:B------:R-:W-:Y:S05]  /*3790*/  BSYNC B1 ;  /* 0x0000000000017941 */ /* 0x000fea0003800000 */
.L_x_97:
        /* <DEDUP_REMOVED lines=10> */
.L_x_100:
[----:B------:R-:W-:Y:S05]  /*3840*/  BSYNC B1 ;  /* 0x0000000000017941 */ /* 0x000fea0003800000 */
.L_x_99:
        /* <DEDUP_REMOVED lines=9> */
.L_x_102:
[----:B------:R-:W-:Y:S05]  /*38e0*/  BSYNC B1 ;  /* 0x0000000000017941 */ /* 0x000fea0003800000 */
.L_x_101:
        /* <DEDUP_REMOVED lines=9> */
.L_x_104:
[----:B------:R-:W-:Y:S05]  /*3980*/  BSYNC B1 ;  /* 0x0000000000017941 */ /* 0x000fea0003800000 */
.L_x_103:
        /* <DEDUP_REMOVED lines=10> */
.L_x_106:
[----:B------:R-:W-:Y:S05]  /*3a30*/  BSYNC B1 ;  /* 0x0000000000017941 */ /* 0x000fea0003800000 */
.L_x_105:
        /* <DEDUP_REMOVED lines=10> */
.L_x_108:
[----:B------:R-:W-:Y:S05]  /*3ae0*/  BSYNC B1 ;  /* 0x0000000000017941 */ /* 0x000fea0003800000 */
.L_x_107:
        /* <DEDUP_REMOVED lines=9> */
.L_x_110:
[----:B------:R-:W-:Y:S05]  /*3b80*/  BSYNC B1 ;  /* 0x0000000000017941 */ /* 0x000fea0003800000 */
.L_x_109:
        /* <DEDUP_REMOVED lines=9> */
.L_x_112:
[----:B------:R-:W-:Y:S05]  /*3c20*/  BSYNC B1 ;  /* 0x0000000000017941 */ /* 0x000fea0003800000 */
.L_x_111:
        /* <DEDUP_REMOVED lines=10> */
.L_x_114:
[----:B------:R-:W-:Y:S05]  /*3cd0*/  BSYNC B1 ;  /* 0x0000000000017941 */ /* 0x000fea0003800000 */
.L_x_113:
        /* <DEDUP_REMOVED lines=10> */
.L_x_116:
[----:B------:R-:W-:Y:S05]  /*3d80*/  BSYNC B1 ;  /* 0x0000000000017941 */ /* 0x000fea0003800000 */
.L_x_115:
        /* <DEDUP_REMOVED lines=9> */
.L_x_118:
[----:B------:R-:W-:Y:S05]  /*3e20*/  BSYNC B1 ;  /* 0x0000000000017941 */ /* 0x000fea0003800000 */
.L_x_117:
        /* <DEDUP_REMOVED lines=9> */
.L_x_120:
[----:B------:R-:W-:Y:S05]  /*3ec0*/  BSYNC B1 ;  /* 0x0000000000017941 */ /* 0x000fea0003800000 */
.L_x_119:
        /* <DEDUP_REMOVED lines=10> */
.L_x_122:
[----:B------:R-:W-:Y:S05]  /*3f70*/  BSYNC B1 ;  /* 0x0000000000017941 */ /* 0x000fea0003800000 */
.L_x_121:
        /* <DEDUP_REMOVED lines=10> */
.L_x_124:
[----:B------:R-:W-:Y:S05]  /*4020*/  BSYNC B1 ;  /* 0x0000000000017941 */ /* 0x000fea0003800000 */
.L_x_123:
        /* <DEDUP_REMOVED lines=9> */
.L_x_126:
[----:B------:R-:W-:Y:S05]  /*40c0*/  BSYNC B1 ;  /* 0x0000000000017941 */ /* 0x000fea0003800000 */
.L_x_125:
        /* <DEDUP_REMOVED lines=9> */
.L_x_128:
[----:B------:R-:W-:Y:S05]  /*4160*/  BSYNC B1 ;  /* 0x0000000000017941 */ /* 0x000fea0003800000 */
.L_x_127:
        /* <DEDUP_REMOVED lines=10> */
.L_x_130:
[----:B------:R-:W-:Y:S05]  /*4210*/  BSYNC B1 ;  /* 0x0000000000017941 */ /* 0x000fea0003800000 */
.L_x_129:
        /* <DEDUP_REMOVED lines=10> */
.L_x_132:
[----:B------:R-:W-:Y:S05]  /*42c0*/  BSYNC B1 ;  /* 0x0000000000017941 */ /* 0x000fea0003800000 */
.L_x_131:
        /* <DEDUP_REMOVED lines=9> */
.L_x_134:
[----:B------:R-:W-:Y:S05]  /*4360*/  BSYNC B1 ;  /* 0x0000000000017941 */ /* 0x000fea0003800000 */
.L_x_133:
        /* <DEDUP_REMOVED lines=9> */
.L_x_136:
[----:B------:R-:W-:Y:S05]  /*4400*/  BSYNC B1 ;  /* 0x0000000000017941 */ /* 0x000fea0003800000 */
.L_x_135:
        /* <DEDUP_REMOVED lines=10> */
.L_x_138:
[----:B------:R-:W-:Y:S05]  /*44b0*/  BSYNC B1 ;  /* 0x0000000000017941 */ /* 0x000fea0003800000 */
.L_x_137:
        /* <DEDUP_REMOVED lines=10> */
.L_x_140:
[----:B------:R-:W-:Y:S05]  /*4560*/  BSYNC B1 ;  /* 0x0000000000017941 */ /* 0x000fea0003800000 */
.L_x_139:
        /* <DEDUP_REMOVED lines=9> */
.L_x_142:
[----:B------:R-:W-:Y:S05]  /*4600*/  BSYNC B1 ;  /* 0x0000000000017941 */ /* 0x000fea0003800000 */
.L_x_141:
        /* <DEDUP_REMOVED lines=9> */
.L_x_144:
[----:B------:R-:W-:Y:S05]  /*46a0*/  BSYNC B1 ;  /* 0x0000000000017941 */ /* 0x000fea0003800000 */
.L_x_143:
        /* <DEDUP_REMOVED lines=10> */
.L_x_146:
[----:B------:R-:W-:Y:S05]  /*4750*/  BSYNC B1 ;  /* 0x0000000000017941 */ /* 0x000fea0003800000 */
.L_x_145:
        /* <DEDUP_REMOVED lines=10> */
.L_x_148:
[----:B------:R-:W-:Y:S05]  /*4800*/  BSYNC B1 ;  /* 0x0000000000017941 */ /* 0x000fea0003800000 */
.L_x_147:
        /* <DEDUP_REMOVED lines=9> */
.L_x_150:
[----:B------:R-:W-:Y:S05]  /*48a0*/  BSYNC B1 ;  /* 0x0000000000017941 */ /* 0x000fea0003800000 */
.L_x_149:
        /* <DEDUP_REMOVED lines=9> */
.L_x_152:
[----:B------:R-:W-:Y:S05]  /*4940*/  BSYNC B1 ;  /* 0x0000000000017941 */ /* 0x000fea0003800000 */
.L_x_151:
        /* <DEDUP_REMOVED lines=10> */
.L_x_154:
[----:B------:R-:W-:Y:S05]  /*49f0*/  BSYNC B1 ;  /* 0x0000000000017941 */ /* 0x000fea0003800000 */
.L_x_153:
        /* <DEDUP_REMOVED lines=10> */
.L_x_156:
[----:B------:R-:W-:Y:S05]  /*4aa0*/  BSYNC B1 ;  /* 0x0000000000017941 */ /* 0x000fea0003800000 */
.L_x_155:
        /* <DEDUP_REMOVED lines=9> */
.L_x_158:
[----:B------:R-:W-:Y:S05]  /*4b40*/  BSYNC B1 ;  /* 0x0000000000017941 */ /* 0x000fea0003800000 */
.L_x_157:
        /* <DEDUP_REMOVED lines=9> */
.L_x_160:
[----:B------:R-:W-:Y:S05]  /*4be0*/  BSYNC B1 ;  /* 0x0000000000017941 */ /* 0x000fea0003800000 */
.L_x_159:
        /* <DEDUP_REMOVED lines=10> */
.L_x_162:
[----:B------:R-:W-:Y:S05]  /*4c90*/  BSYNC B1 ;  /* 0x0000000000017941 */ /* 0x000fea0003800000 */
.L_x_161:
        /* <DEDUP_REMOVED lines=10> */
.L_x_164:
[----:B------:R-:W-:Y:S05]  /*4d40*/  BSYNC B1 ;  /* 0x0000000000017941 */ /* 0x000fea0003800000 */
.L_x_163:
        /* <DEDUP_REMOVED lines=9> */
.L_x_166:
[----:B------:R-:W-:Y:S05]  /*4de0*/  BSYNC B1 ;  /* 0x0000000000017941 */ /* 0x000fea0003800000 */
.L_x_165:
        /* <DEDUP_REMOVED lines=9> */
.L_x_168:
[----:B------:R-:W-:Y:S05]  /*4e80*/  BSYNC B1 ;  /* 0x0000000000017941 */ /* 0x000fea0003800000 */
.L_x_167:
        /* <DEDUP_REMOVED lines=10> */
.L_x_170:
[----:B------:R-:W-:Y:S05]  /*4f30*/  BSYNC B1 ;  /* 0x0000000000017941 */ /* 0x000fea0003800000 */
.L_x_169:
        /* <DEDUP_REMOVED lines=10> */
.L_x_172:
[----:B------:R-:W-:Y:S05]  /*4fe0*/  BSYNC B1 ;  /* 0x0000000000017941 */ /* 0x000fea0003800000 */
.L_x_171:
        /* <DEDUP_REMOVED lines=9> */
.L_x_174:
[----:B------:R-:W-:Y:S05]  /*5080*/  BSYNC B1 ;  /* 0x0000000000017941 */ /* 0x000fea0003800000 */
.L_x_173:
        /* <DEDUP_REMOVED lines=9> */
.L_x_176:
[----:B------:R-:W-:Y:S05]  /*5120*/  BSYNC B1 ;  /* 0x0000000000017941 */ /* 0x000fea0003800000 */
.L_x_175:
        /* <DEDUP_REMOVED lines=10> */
.L_x_178:
[----:B------:R-:W-:Y:S05]  /*51d0*/  BSYNC B1 ;  /* 0x0000000000017941 */ /* 0x000fea0003800000 */
.L_x_177:
        /* <DEDUP_REMOVED lines=10> */
.L_x_180:
[----:B------:R-:W-:Y:S05]  /*5280*/  BSYNC B1 ;  /* 0x0000000000017941 */ /* 0x000fea0003800000 */
.L_x_179:
        /* <DEDUP_REMOVED lines=9> */
.L_x_182:
[----:B------:R-:W-:Y:S05]  /*5320*/  BSYNC B1 ;  /* 0x0000000000017941 */ /* 0x000fea0003800000 */
.L_x_181:
        /* <DEDUP_REMOVED lines=9> */
.L_x_184:
[----:B------:R-:W-:Y:S05]  /*53c0*/  BSYNC B1 ;  /* 0x0000000000017941 */ /* 0x000fea0003800000 */
.L_x_183:
        /* <DEDUP_REMOVED lines=10> */
.L_x_186:
[----:B------:R-:W-:Y:S05]  /*5470*/  BSYNC B1 ;  /* 0x0000000000017941 */ /* 0x000fea0003800000 */
.L_x_185:
        /* <DEDUP_REMOVED lines=10> */
.L_x_188:
[----:B------:R-:W-:Y:S05]  /*5520*/  BSYNC B1 ;  /* 0x0000000000017941 */ /* 0x000fea0003800000 */
.L_x_187:
        /* <DEDUP_REMOVED lines=9> */
.L_x_190:
[----:B------:R-:W-:Y:S05]  /*55c0*/  BSYNC B1 ;  /* 0x0000000000017941 */ /* 0x000fea0003800000 */
.L_x_189:
        /* <DEDUP_REMOVED lines=9> */
.L_x_192:
[----:B------:R-:W-:Y:S05]  /*5660*/  BSYNC B1 ;  /* 0x0000000000017941 */ /* 0x000fea0003800000 */
.L_x_191:
        /* <DEDUP_REMOVED lines=10> */
.L_x_194:
[----:B------:R-:W-:Y:S05]  /*5710*/  BSYNC B1 ;  /* 0x0000000000017941 */ /* 0x000fea0003800000 */
.L_x_193:
        /* <DEDUP_REMOVED lines=10> */
.L_x_196:
[----:B------:R-:W-:Y:S05]  /*57c0*/  BSYNC B1 ;  /* 0x0000000000017941 */ /* 0x000fea0003800000 */
.L_x_195:
        /* <DEDUP_REMOVED lines=9> */
.L_x_198:
[----:B------:R-:W-:Y:S05]  /*5860*/  BSYNC B1 ;  /* 0x0000000000017941 */ /* 0x000fea0003800000 */
.L_x_197:
        /* <DEDUP_REMOVED lines=9> */
.L_x_200:
[----:B------:R-:W-:Y:S05]  /*5900*/  BSYNC B1 ;  /* 0x0000000000017941 */ /* 0x000fea0003800000 */
.L_x_199:
        /* <DEDUP_REMOVED lines=10> */
.L_x_202:
[----:B------:R-:W-:Y:S05]  /*59b0*/  BSYNC B1 ;  /* 0x0000000000017941 */ /* 0x000fea0003800000 */
.L_x_201:
        /* <DEDUP_REMOVED lines=10> */
.L_x_204:
[----:B------:R-:W-:Y:S05]  /*5a60*/  BSYNC B1 ;  /* 0x0000000000017941 */ /* 0x000fea0003800000 */
.L_x_203:
        /* <DEDUP_REMOVED lines=9> */
.L_x_206:
[----:B------:R-:W-:Y:S05]  /*5b00*/  BSYNC B1 ;  /* 0x0000000000017941 */ /* 0x000fea0003800000 */
.L_x_205:
        /* <DEDUP_REMOVED lines=9> */
.L_x_208:
[----:B------:R-:W-:Y:S05]  /*5ba0*/  BSYNC B1 ;  /* 0x0000000000017941 */ /* 0x000fea0003800000 */
.L_x_207:
        /* <DEDUP_REMOVED lines=10> */
.L_x_210:
[----:B------:R-:W-:Y:S05]  /*5c50*/  BSYNC B1 ;  /* 0x0000000000017941 */ /* 0x000fea0003800000 */
.L_x_209:
        /* <DEDUP_REMOVED lines=10> */
.L_x_212:
[----:B------:R-:W-:Y:S05]  /*5d00*/  BSYNC B1 ;  /* 0x0000000000017941 */ /* 0x000fea0003800000 */
.L_x_211:
        /* <DEDUP_REMOVED lines=9> */
.L_x_214:
[----:B------:R-:W-:Y:S05]  /*5da0*/  BSYNC B1 ;  /* 0x0000000000017941 */ /* 0x000fea0003800000 */
.L_x_213:
        /* <DEDUP_REMOVED lines=9> */
.L_x_216:
[----:B------:R-:W-:Y:S05]  /*5e40*/  BSYNC B1 ;  /* 0x0000000000017941 */ /* 0x000fea0003800000 */
.L_x_215:
        /* <DEDUP_REMOVED lines=10> */
.L_x_218:
[----:B------:R-:W-:Y:S05]  /*5ef0*/  BSYNC B1 ;  /* 0x0000000000017941 */ /* 0x000fea0003800000 */
.L_x_217:
        /* <DEDUP_REMOVED lines=10> */
.L_x_220:
[----:B------:R-:W-:Y:S05]  /*5fa0*/  BSYNC B1 ;  /* 0x0000000000017941 */ /* 0x000fea0003800000 */
.L_x_219:
        /* <DEDUP_REMOVED lines=9> */
.L_x_222:
[----:B------:R-:W-:Y:S05]  /*6040*/  BSYNC B1 ;  /* 0x0000000000017941 */ /* 0x000fea0003800000 */
.L_x_221:
        /* <DEDUP_REMOVED lines=9> */
.L_x_224:
[----:B------:R-:W-:Y:S05]  /*60e0*/  BSYNC B1 ;  /* 0x0000000000017941 */ /* 0x000fea0003800000 */
.L_x_223:
        /* <DEDUP_REMOVED lines=10> */
.L_x_226:
[----:B------:R-:W-:Y:S05]  /*6190*/  BSYNC B1 ;  /* 0x0000000000017941 */ /* 0x000fea0003800000 */
.L_x_225:
        /* <DEDUP_REMOVED lines=10> */
.L_x_228:
[----:B------:R-:W-:Y:S05]  /*6240*/  BSYNC B1 ;  /* 0x0000000000017941 */ /* 0x000fea0003800000 */
.L_x_227:
        /* <DEDUP_REMOVED lines=9> */
.L_x_230:
[----:B------:R-:W-:Y:S05]  /*62e0*/  BSYNC B1 ;  /* 0x0000000000017941 */ /* 0x000fea0003800000 */
.L_x_229:
        /* <DEDUP_REMOVED lines=9> */
.L_x_232:
[----:B------:R-:W-:Y:S05]  /*6380*/  BSYNC B1 ;  /* 0x0000000000017941 */ /* 0x000fea0003800000 */
.L_x_231:
        /* <DEDUP_REMOVED lines=10> */
.L_x_234:
[----:B------:R-:W-:Y:S05]  /*6430*/  BSYNC B1 ;  /* 0x0000000000017941 */ /* 0x000fea0003800000 */
.L_x_233:
        /* <DEDUP_REMOVED lines=10> */
.L_x_236:
[----:B------:R-:W-:Y:S05]  /*64e0*/  BSYNC B1 ;  /* 0x0000000000017941 */ /* 0x000fea0003800000 */
.L_x_235:
        /* <DEDUP_REMOVED lines=9> */
.L_x_238:
[----:B------:R-:W-:Y:S05]  /*6580*/  BSYNC B1 ;  /* 0x0000000000017941 */ /* 0x000fea0003800000 */
.L_x_237:
        /* <DEDUP_REMOVED lines=9> */
.L_x_240:
[----:B------:R-:W-:Y:S05]  /*6620*/  BSYNC B1 ;  /* 0x0000000000017941 */ /* 0x000fea0003800000 */
.L_x_239:
        /* <DEDUP_REMOVED lines=10> */
.L_x_242:
[----:B------:R-:W-:Y:S05]  /*66d0*/  BSYNC B1 ;  /* 0x0000000000017941 */ /* 0x000fea0003800000 */
.L_x_241:
        /* <DEDUP_REMOVED lines=10> */
.L_x_244:
[----:B------:R-:W-:Y:S05]  /*6780*/  BSYNC B1 ;  /* 0x0000000000017941 */ /* 0x000fea0003800000 */
.L_x_243:
        /* <DEDUP_REMOVED lines=9> */
.L_x_246:
[----:B------:R-:W-:Y:S05]  /*6820*/  BSYNC B1 ;  /* 0x0000000000017941 */ /* 0x000fea0003800000 */
.L_x_245:
        /* <DEDUP_REMOVED lines=9> */
.L_x_248:
[----:B------:R-:W-:Y:S05]  /*68c0*/  BSYNC B1 ;  /* 0x0000000000017941 */ /* 0x000fea0003800000 */
.L_x_247:
        /* <DEDUP_REMOVED lines=10> */
.L_x_250:
[----:B------:R-:W-:Y:S05]  /*6970*/  BSYNC B1 ;  /* 0x0000000000017941 */ /* 0x000fea0003800000 */
.L_x_249:
        /* <DEDUP_REMOVED lines=10> */
.L_x_252:
[----:B------:R-:W-:Y:S05]  /*6a20*/  BSYNC B1 ;  /* 0x0000000000017941 */ /* 0x000fea0003800000 */
.L_x_251:
        /* <DEDUP_REMOVED lines=9> */
.L_x_254:
[----:B------:R-:W-:Y:S05]  /*6ac0*/  BSYNC B1 ;  /* 0x0000000000017941 */ /* 0x000fea0003800000 */
.L_x_253:
        /* <DEDUP_REMOVED lines=9> */
.L_x_256:
[----:B------:R-:W-:Y:S05]  /*6b60*/  BSYNC B1 ;  /* 0x0000000000017941 */ /* 0x000fea0003800000 */
.L_x_255:
        /* <DEDUP_REMOVED lines=10> */
.L_x_258:
[----:B------:R-:W-:Y:S05]  /*6c10*/  BSYNC B1 ;  /* 0x0000000000017941 */ /* 0x000fea0003800000 */
.L_x_257:
        /* <DEDUP_REMOVED lines=10> */
.L_x_260:
[----:B------:R-:W-:Y:S05]  /*6cc0*/  BSYNC B1 ;  /* 0x0000000000017941 */ /* 0x000fea0003800000 */
.L_x_259:
        /* <DEDUP_REMOVED lines=9> */
.L_x_262:
[----:B------:R-:W-:Y:S05]  /*6d60*/  BSYNC B1 ;  /* 0x0000000000017941 */ /* 0x000fea0003800000 */
.L_x_261:
        /* <DEDUP_REMOVED lines=9> */
.L_x_264:
[----:B------:R-:W-:Y:S05]  /*6e00*/  BSYNC B1 ;  /* 0x0000000000017941 */ /* 0x000fea0003800000 */
.L_x_263:
        /* <DEDUP_REMOVED lines=10> */
.L_x_266:
[----:B------:R-:W-:Y:S05]  /*6eb0*/  BSYNC B1 ;  /* 0x0000000000017941 */ /* 0x000fea0003800000 */
.L_x_265:
        /* <DEDUP_REMOVED lines=10> */
.L_x_268:
[----:B------:R-:W-:Y:S05]  /*6f60*/  BSYNC B1 ;  /* 0x0000000000017941 */ /* 0x000fea0003800000 */
.L_x_267:
        /* <DEDUP_REMOVED lines=9> */
.L_x_270:
[----:B------:R-:W-:Y:S05]  /*7000*/  BSYNC B1 ;  /* 0x0000000000017941 */ /* 0x000fea0003800000 */
.L_x_269:
        /* <DEDUP_REMOVED lines=9> */
.L_x_272:
[----:B------:R-:W-:Y:S05]  /*70a0*/  BSYNC B1 ;  /* 0x0000000000017941 */ /* 0x000fea0003800000 */
.L_x_271:
        /* <DEDUP_REMOVED lines=10> */
.L_x_274:
[----:B------:R-:W-:Y:S05]  /*7150*/  BSYNC B1 ;  /* 0x0000000000017941 */ /* 0x000fea0003800000 */
.L_x_273:
        /* <DEDUP_REMOVED lines=10> */
.L_x_276:
[----:B------:R-:W-:Y:S05]  /*7200*/  BSYNC B1 ;  /* 0x0000000000017941 */ /* 0x000fea0003800000 */
.L_x_275:
        /* <DEDUP_REMOVED lines=9> */
.L_x_278:
[----:B------:R-:W-:Y:S05]  /*72a0*/  BSYNC B1 ;  /* 0x0000000000017941 */ /* 0x000fea0003800000 */
.L_x_277:
        /* <DEDUP_REMOVED lines=9> */
.L_x_280:
[----:B------:R-:W-:Y:S05]  /*7340*/  BSYNC B1 ;  /* 0x0000000000017941 */ /* 0x000fea0003800000 */
.L_x_279:
        /* <DEDUP_REMOVED lines=10> */
.L_x_282:
[----:B------:R-:W-:Y:S05]  /*73f0*/  BSYNC B1 ;  /* 0x0000000000017941 */ /* 0x000fea0003800000 */
.L_x_281:
        /* <DEDUP_REMOVED lines=10> */
.L_x_284:
[----:B------:R-:W-:Y:S05]  /*74a0*/  BSYNC B1 ;  /* 0x0000000000017941 */ /* 0x000fea0003800000 */
.L_x_283:
[----:B-----5:R-:W-:Y:S01]  /*74b0*/  IMAD.U32 R3, R24, 0x10000, RZ ;  /* 0x0001000018037824 */ /* 0x020fe200078e00ff */
[----:B------:R-:W-:Y:S01]  /*74c0*/  ISETP.GT.AND P1, PT, R0, 0x8, P1 ;  /* 0x000000080000780c */ /* 0x000fe20000f24270 */
[----:B------:R-:W-:Y:S02]  /*74d0*/  BSSY B1, `(.L_x_285) ;  /* 0x0000007000017945 */ /* 0x000fe40003800000 */
[----:B01--4-:R-:W-:-:S04]  /*74e0*/  FMUL R6, R3, R156 ;  /* 0x0000009c03067220 */ /* 0x013fc80000400000 */
[----:B------:R-:W-:-:S05]  /*74f0*/  FFMA R6, R149, R155, R6 ;  /* 0x0000009b95067223 */ /* 0x000fca0000000006 */
[----:B------:R-:W-:-:S05]  /*7500*/  F2FP.BF16.F32.PACK_AB R6, RZ, R6 ;  /* 0x00000006ff06723e */ /* 0x000fca00000010ff */
[----:B------:R0:W-:Y:S01]  /*7510*/  @P3 STG.E.U16 desc[UR36][R4.64+0x1f2], R6 ;  /* 0x0001f20604003986 */ /* 0x0001e2000c101524 */
[----:B------:R-:W-:Y:S05]  /*7520*/  @!P1 BRA `(.L_x_286) ;  /* 0x0000000000049947 */ /* 0x000fea0003800000 */
[----:B------:R1:W5:Y:S02]  /*7530*/  LDG.E.LTC128B.U16 R24, desc[UR36][R8.64+0x1f0] ;  /* 0x0001f02408187981 */ /* 0x000364000c1e1520 */
.L_x_286:
[----:B------:R-:W-:Y:S05]  /*7540*/  BSYNC B1 ;  /* 0x0000000000017941 */ /* 0x000fea0003800000 */
.L_x_285:
[----:B-----5:R-:W-:Y:S01]  /*7550*/  IMAD.U32 R3, R24, 0x10000, RZ ;  /* 0x0001000018037824 */ /* 0x020fe200078e00ff */
[----:B------:R-:W-:Y:S01]  /*7560*/  ISETP.GT.AND P0, PT, R0, 0x8, P0 ;  /* 0x000000080000780c */ /* 0x000fe20000704270 */
[----:B0-----:R-:W-:Y:S01]  /*7570*/  @P1 IMAD.MOV.U32 R4, RZ, RZ, R10 ;  /* 0x000000ffff041224 */ /* 0x001fe200078e000a */
[----:B------:R-:W-:Y:S01]  /*7580*/  BSSY B1, `(.L_x_287) ;  /* 0x0000008000017945 */ /* 0x000fe20003800000 */
[----:B------:R-:W-:Y:S01]  /*7590*/  FMUL R3, R3, R156 ;  /* 0x0000009c03037220 */ /* 0x000fe20000400000 */
[----:B------:R-:W-:-:S03]  /*75a0*/  @P1 IMAD.MOV.U32 R5, RZ, RZ, R11 ;  /* 0x000000ffff051224 */ /* 0x000fc600078e000b */
[----:B------:R-:W-:-:S05]  /*75b0*/  FFMA R3, R150, R155, R3 ;  /* 0x0000009b96037223 */ /* 0x000fca0000000003 */
[----:B------:R-:W-:-:S05]  /*75c0*/  F2FP.BF16.F32.PACK_AB R3, RZ, R3 ;  /* 0x00000003ff03723e */ /* 0x000fca00000010ff */
[----:B------:R0:W-:Y:S01]  /*75d0*/  @P1 STG.E.U16 desc[UR36][R4.64+0x1f0], R3 ;  /* 0x0001f00304001986 */ /* 0x0001e2000c101524 */
[----:B------:R-:W-:Y:S05]  /*75e0*/  @!P0 BRA `(.L_x_288) ;  /* 0x0000000000048947 */ /* 0x000fea0003800000 */
[----:B------:R4:W5:Y:S02]  /*75f0*/  LDG.E.LTC128B.U16 R24, desc[UR36][R8.64+0x1f2] ;  /* 0x0001f22408187981 */ /* 0x000964000c1e1520 */
.L_x_288:
[----:B------:R-:W-:Y:S05]  /*7600*/  BSYNC B1 ;  /* 0x0000000000017941 */ /* 0x000fea0003800000 */
.L_x_287:
[----:B------:R-:W-:Y:S05]  /*7610*/  @!P0 BRA `(.L_x_289) ;  /* 0x0000002400308947 */ /* 0x000fea0003800000 */
[----:B0----5:R-:W-:-:S04]  /*7620*/  IMAD.U32 R3, R24, 0x10000, RZ ;  /* 0x0001000018037824 */ /* 0x021fc800078e00ff */
[----:B------:R-:W-:-:S04]  /*7630*/  FMUL R0, R3, R156 ;  /* 0x0000009c03007220 */ /* 0x000fc80000400000 */
[----:B------:R-:W-:-:S05]  /*7640*/  FFMA R0, R151, R155, R0 ;  /* 0x0000009b97007223 */ /* 0x000fca0000000000 */
[----:B------:R-:W-:-:S05]  /*7650*/  F2FP.BF16.F32.PACK_AB R0, RZ, R0 ;  /* 0x00000000ff00723e */ /* 0x000fca00000010ff */
[----:B------:R0:W-:Y:S01]  /*7660*/  STG.E.U16 desc[UR36][R10.64+0x1f2], R0 ;  /* 0x0001f2000a007986 */ /* 0x0001e2000c101524 */
[----:B------:R-:W-:Y:S05]  /*7670*/  BRA `(.L_x_289) ;  /* 0x0000002400187947 */ /* 0x000fea0003800000 */
.L_x_36:
[----:B------:R-:W-:Y:S01]  /*7680*/  ISETP.GT.AND P0, PT, R3, 0x1, PT ;  /* 0x000000010300780c */ /* 0x000fe20003f04270 */
[----:B------:R-:W-:Y:S01]  /*7690*/  ULDC.64 UR4, c[0x0][0x5c0] ;  /* 0x0001700000047ab9 */ /* 0x000fe20000000a00 */
[-C--:B------:R-:W-:Y:S01]  /*76a0*/  FMUL R24, R24, R155.reuse ;  /* 0x0000009b18187220 */ /* 0x080fe20000400000 */
[-C--:B------:R-:W-:Y:S01]  /*76b0*/  FMUL R25, R25, R155.reuse ;  /* 0x0000009b19197220 */ /* 0x080fe20000400000 */
[----:B------:R-:W-:Y:S01]  /*76c0*/  ISETP.GT.AND P3, PT, R0, RZ, P0 ;  /* 0x000000ff0000720c */ /* 0x000fe20000764270 */
[-C--:B------:R-:W-:Y:S01]  /*76d0*/  FMUL R26, R26, R155.reuse ;  /* 0x0000009b1a1a7220 */ /* 0x080fe20000400000 */
[----:B------:R-:W-:Y:S01]  /*76e0*/  LEA R4, P4, R160, UR4, 0x1 ;  /* 0x00000004a0047c11 */ /* 0x000fe2000f8808ff */
[-C--:B------:R-:W-:Y:S01]  /*76f0*/  FMUL R27, R27, R155.reuse ;  /* 0x0000009b1b1b7220 */ /* 0x080fe20000400000 */
[----:B------:R-:W-:Y:S01]  /*7700*/  F2FP.BF16.F32.PACK_AB R24, RZ, R24 ;  /* 0x00000018ff18723e */ /* 0x000fe200000010ff */
[-C--:B------:R-:W-:Y:S01]  /*7710*/  FMUL R28, R28, R155.reuse ;  /* 0x0000009b1c1c7220 */ /* 0x080fe20000400000 */
[----:B------:R-:W-:Y:S01]  /*7720*/  LEA.HI.X R5, R160, UR5, R153, 0x1, P4 ;  /* 0x00000005a0057c11 */ /* 0x000fe2000a0f0c99 */
[----:B------:R-:W-:Y:S01]  /*7730*/  FMUL R29, R29, R155 ;  /* 0x0000009b1d1d7220 */ /* 0x000fe20000400000 */
[----:B------:R-:W-:Y:S01]  /*7740*/  F2FP.BF16.F32.PACK_AB R25, RZ, R25 ;  /* 0x00000019ff19723e */ /* 0x000fe200000010ff */
[-C--:B------:R-:W-:Y:S01]  /*7750*/  FMUL R30, R30, R155.reuse ;  /* 0x0000009b1e1e7220 */ /* 0x080fe20000400000 */
[----:B------:R-:W-:Y:S01]  /*7760*/  SHF.L.U64.HI R11, R10, 0x4, R11 ;  /* 0x000000040a0b7819 */ /* 0x000fe2000001020b */
[----:B------:R-:W-:Y:S01]  /*7770*/  @P1 STG.E.U16 desc[UR36][R4.64], R24 ;  /* 0x0000001804001986 */ /* 0x000fe2000c101524 */
[----:B------:R-:W-:Y:S01]  /*7780*/  ISETP.GT.AND P1, PT, R3, 0x8, PT ;  /* 0x000000080300780c */ /* 0x000fe20003f24270 */
[-C--:B------:R-:W-:Y:S01]  /*7790*/  FMUL R31, R31, R155.reuse ;  /* 0x0000009b1f1f7220 */ /* 0x080fe20000400000 */
[----:B------:R-:W-:Y:S01]  /*77a0*/  ISETP.GT.AND P4, PT, R0, 0x8, P0 ;  /* 0x000000080000780c */ /* 0x000fe20000784270 */
[----:B------:R-:W-:Y:S01]  /*77b0*/  @P3 STG.E.U16 desc[UR36][R4.64+0x2], R25 ;  /* 0x0000021904003986 */ /* 0x000fe2000c101524 */
[----:B------:R-:W-:Y:S01]  /*77c0*/  LEA R6, P3, R10, R4, 0x4 ;  /* 0x000000040a067211 */ /* 0x000fe200078620ff */
[-C--:B------:R-:W-:Y:S01]  /*77d0*/  FMUL R32, R32, R155.reuse ;  /* 0x0000009b20207220 */ /* 0x080fe20000400000 */
[C---:B------:R-:W-:Y:S01]  /*77e0*/  ISETP.GT.AND P2, PT, R0.reuse, 0x8, P2 ;  /* 0x000000080000780c */ /* 0x040fe20001744270 */
[-C--:B------:R-:W-:Y:S01]  /*77f0*/  FMUL R33, R33, R155.reuse ;  /* 0x0000009b21217220 */ /* 0x080fe20000400000 */
[----:B------:R-:W-:Y:S01]  /*7800*/  ISETP.GT.AND P0, PT, R3, 0x9, PT ;  /* 0x000000090300780c */ /* 0x000fe20003f04270 */
[----:B------:R-:W-:Y:S01]  /*7810*/  IMAD.X R7, R11, 0x1, R5, P3 ;  /* 0x000000010b077824 */ /* 0x000fe200018e0605 */
[----:B------:R-:W-:Y:S01]  /*7820*/  ISETP.GT.AND P5, PT, R0, RZ, P1 ;  /* 0x000000ff0000720c */ /* 0x000fe20000fa4270 */
[-C--:B------:R-:W-:Y:S01]  /*7830*/  FMUL R34, R34, R155.reuse ;  /* 0x0000009b22227220 */ /* 0x080fe20000400000 */
[----:B------:R-:W-:Y:S01]  /*7840*/  ISETP.GT.AND P3, PT, R0, RZ, P0 ;  /* 0x000000ff0000720c */ /* 0x000fe20000764270 */
[-C--:B------:R-:W-:Y:S01]  /*7850*/  FMUL R35, R35, R155.reuse ;  /* 0x0000009b23237220 */ /* 0x080fe20000400000 */
[----:B------:R-:W-:Y:S01]  /*7860*/  F2FP.BF16.F32.PACK_AB R26, RZ, R26 ;  /* 0x0000001aff1a723e */ /* 0x000fe200000010ff */
[----:B------:R-:W-:Y:S01]  /*7870*/  FMUL R36, R36, R155 ;  /* 0x0000009b24247220 */ /* 0x000fe20000400000 */
[----:B------:R-:W-:Y:S01]  /*7880*/  F2FP.BF16.F32.PACK_AB R27, RZ, R27 ;  /* 0x0000001bff1b723e */ /* 0x000fe200000010ff */
[----:B------:R-:W-:Y:S01]  /*7890*/  FMUL R37, R37, R155 ;  /* 0x0000009b25257220 */ /* 0x000fe20000400000 */
[----:B------:R-:W-:Y:S01]  /*78a0*/  F2FP.BF16.F32.PACK_AB R28, RZ, R28 ;  /* 0x0000001cff1c723e */ /* 0x000fe200000010ff */
[----:B------:R-:W-:Y:S01]  /*78b0*/  @P2 STG.E.U16 desc[UR36][R6.64], R26 ;  /* 0x0000001a06002986 */ /* 0x000fe2000c101524 */
[----:B------:R-:W-:Y:S01]  /*78c0*/  F2FP.BF16.F32.PACK_AB R29, RZ, R29 ;  /* 0x0000001dff1d723e */ /* 0x000fe200000010ff */
[-C--:B------:R-:W-:Y:S01]  /*78d0*/  FMUL R38, R38, R155.reuse ;  /* 0x0000009b26267220 */ /* 0x080fe20000400000 */
[C---:B------:R-:W-:Y:S01]  /*78e0*/  ISETP.GT.AND P2, PT, R0.reuse, 0x8, P1 ;  /* 0x000000080000780c */ /* 0x040fe20000f44270 */
[----:B------:R-:W-:Y:S01]  /*78f0*/  @P4 STG.E.U16 desc[UR36][R6.64+0x2], R27 ;  /* 0x0000021b06004986 */ /* 0x000fe2000c101524 */
[----:B------:R-:W-:Y:S01]  /*7900*/  ISETP.GT.AND P1, PT, R3, 0x10, PT ;  /* 0x000000100300780c */ /* 0x000fe20003f24270 */
[-C--:B------:R-:W-:Y:S01]  /*7910*/  FMUL R39, R39, R155.reuse ;  /* 0x0000009b27277220 */ /* 0x080fe20000400000 */
[----:B------:R-:W-:Y:S01]  /*7920*/  F2FP.BF16.F32.PACK_AB R30, RZ, R30 ;  /* 0x0000001eff1e723e */ /* 0x000fe200000010ff */
[----:B------:R-:W-:Y:S01]  /*7930*/  @P5 STG.E.U16 desc[UR36][R4.64+0x10], R28 ;  /* 0x0000101c04005986 */ /* 0x000fe2000c101524 */
[----:B------:R-:W-:Y:S01]  /*7940*/  ISETP.GT.AND P4, PT, R0, RZ, P1 ;  /* 0x000000ff0000720c */ /* 0x000fe20000f84270 */
[----:B------:R-:W-:Y:S01]  /*7950*/  FMUL R40, R40, R155 ;  /* 0x0000009b28287220 */ /* 0x000fe20000400000 */
[----:B------:R-:W-:Y:S01]  /*7960*/  F2FP.BF16.F32.PACK_AB R31, RZ, R31 ;  /* 0x0000001fff1f723e */ /* 0x000fe200000010ff */
[----:B------:R-:W-:Y:S01]  /*7970*/  @P3 STG.E.U16 desc[UR36][R4.64+0x12], R29 ;  /* 0x0000121d04003986 */ /* 0x000fe2000c101524 */
[----:B------:R-:W-:Y:S01]  /*7980*/  ISETP.GT.AND P3, PT, R0, 0x8, P0 ;  /* 0x000000080000780c */ /* 0x000fe20000764270 */
[-C--:B------:R-:W-:Y:S01]  /*7990*/  FMUL R41, R41, R155.reuse ;  /* 0x0000009b29297220 */ /* 0x080fe20000400000 */
[----:B------:R-:W-:Y:S01]  /*79a0*/  ISETP.GT.AND P0, PT, R3, 0x11, PT ;  /* 0x000000110300780c */ /* 0x000fe20003f04270 */
[----:B------:R-:W-:Y:S01]  /*79b0*/  @P2 STG.E.U16 desc[UR36][R6.64+0x10], R30 ;  /* 0x0000101e06002986 */ /* 0x000fe2000c101524 */
[----:B------:R-:W-:Y:S01]  /*79c0*/  F2FP.BF16.F32.PACK_AB R32, RZ, R32 ;  /* 0x00000020ff20723e */ /* 0x000fe200000010ff */
[-C--:B------:R-:W-:Y:S01]  /*79d0*/  FMUL R42, R42, R155.reuse ;  /* 0x0000009b2a2a7220 */ /* 0x080fe20000400000 */
[C---:B------:R-:W-:Y:S01]  /*79e0*/  ISETP.GT.AND P5, PT, R0.reuse, RZ, P0 ;  /* 0x000000ff0000720c */ /* 0x040fe200007a4270 */
[-C--:B------:R-:W-:Y:S01]  /*79f0*/  FMUL R43, R43, R155.reuse ;  /* 0x0000009b2b2b7220 */ /* 0x080fe20000400000 */
[----:B------:R-:W-:Y:S01]  /*7a00*/  ISETP.GT.AND P2, PT, R0, 0x8, P1 ;  /* 0x000000080000780c */ /* 0x000fe20000f44270 */
[-C--:B------:R-:W-:Y:S01]  /*7a10*/  FMUL R44, R44, R155.reuse ;  /* 0x0000009b2c2c7220 */ /* 0x080fe20000400000 */
[----:B------:R-:W-:Y:S01]  /*7a20*/  ISETP.GT.AND P1, PT, R3, 0x18, PT ;  /* 0x000000180300780c */ /* 0x000fe20003f24270 */
[----:B------:R-:W-:Y:S01]  /*7a30*/  FMUL R45, R45, R155 ;  /* 0x0000009b2d2d7220 */ /* 0x000fe20000400000 */
[----:B------:R-:W-:Y:S01]  /*7a40*/  F2FP.BF16.F32.PACK_AB R33, RZ, R33 ;  /* 0x00000021ff21723e */ /* 0x000fe200000010ff */
[----:B------:R-:W-:Y:S01]  /*7a50*/  @P3 STG.E.U16 desc[UR36][R6.64+0x12], R31 ;  /* 0x0000121f06003986 */ /* 0x000fe2000c101524 */
[----:B------:R-:W-:Y:S01]  /*7a60*/  ISETP.GT.AND P3, PT, R0, 0x8, P0 ;  /* 0x000000080000780c */ /* 0x000fe20000764270 */
[-C--:B------:R-:W-:Y:S01]  /*7a70*/  FMUL R46, R46, R155.reuse ;  /* 0x0000009b2e2e7220 */ /* 0x080fe20000400000 */
[----:B------:R-:W-:Y:S01]  /*7a80*/  ISETP.GT.AND P0, PT, R3, 0x19, PT ;  /* 0x000000190300780c */ /* 0x000fe20003f04270 */
[----:B------:R-:W-:Y:S01]  /*7a90*/  @P4 STG.E.U16 desc[UR36][R4.64+0x20], R32 ;  /* 0x0000202004004986 */ /* 0x000fe2000c101524 */
[C---:B------:R-:W-:Y:S01]  /*7aa0*/  ISETP.GT.AND P4, PT, R0.reuse, RZ, P1 ;  /* 0x000000ff0000720c */ /* 0x040fe20000f84270 */
[-C--:B------:R-:W-:Y:S01]  /*7ab0*/  FMUL R47, R47, R155.reuse ;  /* 0x0000009b2f2f7220 */ /* 0x080fe20000400000 */
[----:B------:R-:W-:Y:S01]  /*7ac0*/  F2FP.BF16.F32.PACK_AB R34, RZ, R34 ;  /* 0x00000022ff22723e */ /* 0x000fe200000010ff */
[----:B------:R-:W-:Y:S01]  /*7ad0*/  @P5 STG.E.U16 desc[UR36][R4.64+0x22], R33 ;  /* 0x0000222104005986 */ /* 0x000fe2000c101524 */
[----:B------:R-:W-:Y:S01]  /*7ae0*/  ISETP.GT.AND P5, PT, R0, RZ, P0 ;  /* 0x000000ff0000720c */ /* 0x000fe200007a4270 */
[----:B------:R-:W-:Y:S01]  /*7af0*/  FMUL R48, R48, R155 ;  /* 0x0000009b30307220 */ /* 0x000fe20000400000 */
[----:B------:R-:W-:Y:S01]  /*7b00*/  F2FP.BF16.F32.PACK_AB R35, RZ, R35 ;  /* 0x00000023ff23723e */ /* 0x000fe200000010ff */
[----:B------:R-:W-:Y:S01]  /*7b10*/  @P2 STG.E.U16 desc[UR36][R6.64+0x20], R34 ;  /* 0x0000202206002986 */ /* 0x000fe2000c101524 */
[----:B------:R-:W-:Y:S01]  /*7b20*/  F2FP.BF16.F32.PACK_AB R36, RZ, R36 ;  /* 0x00000024ff24723e */ /* 0x000fe200000010ff */
[-C--:B------:R-:W-:Y:S01]  /*7b30*/  FMUL R49, R49, R155.reuse ;  /* 0x0000009b31317220 */ /* 0x080fe20000400000 */
[----:B------:R-:W-:Y:S01]  /*7b40*/  ISETP.GT.AND P2, PT, R0, 0x8, P1 ;  /* 0x000000080000780c */ /* 0x000fe20000f44270 */
[----:B------:R-:W-:Y:S01]  /*7b50*/  @P3 STG.E.U16 desc[UR36][R6.64+0x22], R35 ;  /* 0x0000222306003986 */ /* 0x000fe2000c101524 */
[----:B------:R-:W-:Y:S01]  /*7b60*/  ISETP.GT.AND P1, PT, R3, 0x20, PT ;  /* 0x000000200300780c */ /* 0x000fe20003f24270 */
[----:B------:R-:W-:Y:S01]  /*7b70*/  FMUL R50, R50, R155 ;  /* 0x0000009b32327220 */ /* 0x000fe20000400000 */
[----:B------:R-:W-:Y:S01]  /*7b80*/  F2FP.BF16.F32.PACK_AB R37, RZ, R37 ;  /* 0x00000025ff25723e */ /* 0x000fe200000010ff */
[----:B------:R-:W-:Y:S01]  /*7b90*/  @P4 STG.E.U16 desc[UR36][R4.64+0x30], R36 ;  /* 0x0000302404004986 */ /* 0x000fe2000c101524 */
[C---:B------:R-:W-:Y:S01]  /*7ba0*/  ISETP.GT.AND P3, PT, R0.reuse, 0x8, P0 ;  /* 0x000000080000780c */ /* 0x040fe20000764270 */
[-C--:B------:R-:W-:Y:S01]  /*7bb0*/  FMUL R51, R51, R155.reuse ;  /* 0x0000009b33337220 */ /* 0x080fe20000400000 */
[----:B------:R-:W-:Y:S01]  /*7bc0*/  ISETP.GT.AND P0, PT, R3, 0x21, PT ;  /* 0x000000210300780c */ /* 0x000fe20003f04270 */
[----:B------:R-:W-:Y:S01]  /*7bd0*/  @P5 STG.E.U16 desc[UR36][R4.64+0x32], R37 ;  /* 0x0000322504005986 */ /* 0x000fe2000c101524 */
[----:B------:R-:W-:Y:S01]  /*7be0*/  ISETP.GT.AND P4, PT, R0, RZ, P1 ;  /* 0x000000ff0000720c */ /* 0x000fe20000f84270 */
[-C--:B------:R-:W-:Y:S01]  /*7bf0*/  FMUL R52, R52, R155.reuse ;  /* 0x0000009b34347220 */ /* 0x080fe20000400000 */
[----:B------:R-:W-:Y:S01]  /*7c00*/  F2FP.BF16.F32.PACK_AB R38, RZ, R38 ;  /* 0x00000026ff26723e */ /* 0x000fe200000010ff */
[-C--:B------:R-:W-:Y:S01]  /*7c10*/  FMUL R53, R53, R155.reuse ;  /* 0x0000009b35357220 */ /* 0x080fe20000400000 */
        /* <DEDUP_REMOVED lines=325> */
[----:B------:R-:W-:Y:S01]  /*9070*/  FMUL R151, R151, R155 ;  /* 0x0000009b97977220 */ /* 0x000fe20000400000 */
[----:B------:R-:W-:Y:S01]  /*9080*/  ISETP.GT.AND P2, PT, R0, 0x8, P1 ;  /* 0x000000080000780c */ /* 0x000fe20000f44270 */
[----:B------:R-:W-:Y:S01]  /*9090*/  @P3 STG.E.U16 desc[UR36][R6.64+0x132], R103 ;  /* 0x0001326706003986 */ /* 0x000fe2000c101524 */
[----:B------:R-:W-:-:S02]  /*90a0*/  ISETP.GT.AND P1, PT, R3, 0xa8, PT ;  /* 0x000000a80300780c */ /* 0x000fc40003f24270 */
[----:B------:R-:W-:Y:S01]  /*90b0*/  F2FP.BF16.F32.PACK_AB R105, RZ, R105 ;  /* 0x00000069ff69723e */ /* 0x000fe200000010ff */
[----:B------:R-:W-:Y:S01]  /*90c0*/  @P4 STG.E.U16 desc[UR36][R4.64+0x140], R104 ;  /* 0x0001406804004986 */ /* 0x000fe2000c101524 */
[C---:B------:R-:W-:Y:S02]  /*90d0*/  ISETP.GT.AND P3, PT, R0.reuse, 0x8, P0 ;  /* 0x000000080000780c */ /* 0x040fe40000764270 */
[----:B------:R-:W-:Y:S01]  /*90e0*/  ISETP.GT.AND P0, PT, R3, 0xa9, PT ;  /* 0x000000a90300780c */ /* 0x000fe20003f04270 */
[----:B------:R-:W-:Y:S01]  /*90f0*/  @P5 STG.E.U16 desc[UR36][R4.64+0x142], R105 ;  /* 0x0001426904005986 */ /* 0x000fe2000c101524 */
[C---:B------:R-:W-:Y:S02]  /*9100*/  ISETP.GT.AND P4, PT, R0.reuse, RZ, P1 ;  /* 0x000000ff0000720c */ /* 0x040fe40000f84270 */
[----:B------:R-:W-:Y:S02]  /*9110*/  F2FP.BF16.F32.PACK_AB R106, RZ, R106 ;  /* 0x0000006aff6a723e */ /* 0x000fe400000010ff */
[----:B------:R-:W-:-:S02]  /*9120*/  ISETP.GT.AND P5, PT, R0, RZ, P0 ;  /* 0x000000ff0000720c */ /* 0x000fc400007a4270 */
[----:B------:R-:W-:Y:S01]  /*9130*/  F2FP.BF16.F32.PACK_AB R107, RZ, R107 ;  /* 0x0000006bff6b723e */ /* 0x000fe200000010ff */
[----:B------:R-:W-:Y:S01]  /*9140*/  @P2 STG.E.U16 desc[UR36][R6.64+0x140], R106 ;  /* 0x0001406a06002986 */ /* 0x000fe2000c101524 */
[----:B------:R-:W-:Y:S02]  /*9150*/  F2FP.BF16.F32.PACK_AB R108, RZ, R108 ;  /* 0x0000006cff6c723e */ /* 0x000fe400000010ff */
[C---:B------:R-:W-:Y:S01]  /*9160*/  ISETP.GT.AND P2, PT, R0.reuse, 0x8, P1 ;  /* 0x000000080000780c */ /* 0x040fe20000f44270 */
[----:B------:R-:W-:Y:S01]  /*9170*/  @P3 STG.E.U16 desc[UR36][R6.64+0x142], R107 ;  /* 0x0001426b06003986 */ /* 0x000fe2000c101524 */
[----:B------:R-:W-:Y:S02]  /*9180*/  ISETP.GT.AND P1, PT, R3, 0xb0, PT ;  /* 0x000000b00300780c */ /* 0x000fe40003f24270 */
[----:B------:R-:W-:Y:S01]  /*9190*/  F2FP.BF16.F32.PACK_AB R109, RZ, R109 ;  /* 0x0000006dff6d723e */ /* 0x000fe200000010ff */
[----:B------:R-:W-:Y:S01]  /*91a0*/  @P4 STG.E.U16 desc[UR36][R4.64+0x150], R108 ;  /* 0x0001506c04004986 */ /* 0x000fe2000c101524 */
[----:B------:R-:W-:-:S02]  /*91b0*/  ISETP.GT.AND P3, PT, R0, 0x8, P0 ;  /* 0x000000080000780c */ /* 0x000fc40000764270 */
[----:B------:R-:W-:Y:S01]  /*91c0*/  ISETP.GT.AND P0, PT, R3, 0xb1, PT ;  /* 0x000000b10300780c */ /* 0x000fe20003f04270 */
[----:B------:R-:W-:Y:S01]  /*91d0*/  @P5 STG.E.U16 desc[UR36][R4.64+0x152], R109 ;  /* 0x0001526d04005986 */ /* 0x000fe2000c101524 */
[C---:B------:R-:W-:Y:S02]  /*91e0*/  ISETP.GT.AND P4, PT, R0.reuse, RZ, P1 ;  /* 0x000000ff0000720c */ /* 0x040fe40000f84270 */
[----:B------:R-:W-:Y:S02]  /*91f0*/  F2FP.BF16.F32.PACK_AB R110, RZ, R110 ;  /* 0x0000006eff6e723e */ /* 0x000fe400000010ff */
[----:B------:R-:W-:Y:S02]  /*9200*/  ISETP.GT.AND P5, PT, R0, RZ, P0 ;  /* 0x000000ff0000720c */ /* 0x000fe400007a4270 */
[----:B------:R-:W-:Y:S01]  /*9210*/  F2FP.BF16.F32.PACK_AB R111, RZ, R111 ;  /* 0x0000006fff6f723e */ /* 0x000fe200000010ff */
[----:B------:R-:W-:Y:S01]  /*9220*/  @P2 STG.E.U16 desc[UR36][R6.64+0x150], R110 ;  /* 0x0001506e06002986 */ /* 0x000fe2000c101524 */
[----:B------:R-:W-:-:S02]  /*9230*/  F2FP.BF16.F32.PACK_AB R112, RZ, R112 ;  /* 0x00000070ff70723e */ /* 0x000fc400000010ff */
[C---:B------:R-:W-:Y:S01]  /*9240*/  ISETP.GT.AND P2, PT, R0.reuse, 0x8, P1 ;  /* 0x000000080000780c */ /* 0x040fe20000f44270 */
[----:B------:R-:W-:Y:S01]  /*9250*/  @P3 STG.E.U16 desc[UR36][R6.64+0x152], R111 ;  /* 0x0001526f06003986 */ /* 0x000fe2000c101524 */
[C---:B------:R-:W-:Y:S02]  /*9260*/  ISETP.GT.AND P1, PT, R3.reuse, 0xb8, PT ;  /* 0x000000b80300780c */ /* 0x040fe40003f24270 */
[----:B------:R-:W-:Y:S01]  /*9270*/  F2FP.BF16.F32.PACK_AB R113, RZ, R113 ;  /* 0x00000071ff71723e */ /* 0x000fe200000010ff */
[----:B------:R-:W-:Y:S01]  /*9280*/  @P4 STG.E.U16 desc[UR36][R4.64+0x160], R112 ;  /* 0x0001607004004986 */ /* 0x000fe2000c101524 */
[C---:B------:R-:W-:Y:S02]  /*9290*/  ISETP.GT.AND P3, PT, R0.reuse, 0x8, P0 ;  /* 0x000000080000780c */ /* 0x040fe40000764270 */
[----:B------:R-:W-:Y:S01]  /*92a0*/  ISETP.GT.AND P0, PT, R3, 0xb9, PT ;  /* 0x000000b90300780c */ /* 0x000fe20003f04270 */
[----:B------:R-:W-:Y:S01]  /*92b0*/  @P5 STG.E.U16 desc[UR36][R4.64+0x162], R113 ;  /* 0x0001627104005986 */ /* 0x000fe2000c101524 */
[----:B------:R-:W-:-:S02]  /*92c0*/  ISETP.GT.AND P4, PT, R0, RZ, P1 ;  /* 0x000000ff0000720c */ /* 0x000fc40000f84270 */
[----:B------:R-:W-:Y:S02]  /*92d0*/  F2FP.BF16.F32.PACK_AB R114, RZ, R114 ;  /* 0x00000072ff72723e */ /* 0x000fe400000010ff */
[C---:B------:R-:W-:Y:S02]  /*92e0*/  ISETP.GT.AND P5, PT, R0.reuse, RZ, P0 ;  /* 0x000000ff0000720c */ /* 0x040fe400007a4270 */
[----:B------:R-:W-:Y:S01]  /*92f0*/  F2FP.BF16.F32.PACK_AB R115, RZ, R115 ;  /* 0x00000073ff73723e */ /* 0x000fe200000010ff */
[----:B------:R-:W-:Y:S01]  /*9300*/  @P2 STG.E.U16 desc[UR36][R6.64+0x160], R114 ;  /* 0x0001607206002986 */ /* 0x000fe2000c101524 */
[----:B------:R-:W-:Y:S02]  /*9310*/  F2FP.BF16.F32.PACK_AB R116, RZ, R116 ;  /* 0x00000074ff74723e */ /* 0x000fe400000010ff */
        /* <DEDUP_REMOVED lines=65> */
[----:B------:R-:W-:Y:S02]  /*9730*/  ISETP.GT.AND P5, PT, R0, RZ, P0 ;  /* 0x000000ff0000720c */ /* 0x000fe400007a4270 */
[----:B------:R-:W-:Y:S02]  /*9740*/  F2FP.BF16.F32.PACK_AB R134, RZ, R134 ;  /* 0x00000086ff86723e */ /* 0x000fe400000010ff */
[----:B------:R-:W-:Y:S02]  /*9750*/  F2FP.BF16.F32.PACK_AB R135, RZ, R135 ;  /* 0x00000087ff87723e */ /* 0x000fe400000010ff */
[----:B------:R-:W-:Y:S01]  /*9760*/  F2FP.BF16.F32.PACK_AB R136, RZ, R136 ;  /* 0x00000088ff88723e */ /* 0x000fe200000010ff */
[----:B------:R-:W-:Y:S01]  /*9770*/  @P2 STG.E.U16 desc[UR36][R6.64+0x1b0], R134 ;  /* 0x0001b08606002986 */ /* 0x000fe2000c101524 */
[----:B------:R-:W-:-:S02]  /*9780*/  F2FP.BF16.F32.PACK_AB R137, RZ, R137 ;  /* 0x00000089ff89723e */ /* 0x000fc400000010ff */
[C---:B------:R-:W-:Y:S01]  /*9790*/  ISETP.GT.AND P1, PT, R0.reuse, 0x8, P1 ;  /* 0x000000080000780c */ /* 0x040fe20000f24270 */
[----:B------:R-:W-:Y:S01]  /*97a0*/  @P3 STG.E.U16 desc[UR36][R6.64+0x1b2], R135 ;  /* 0x0001b28706003986 */ /* 0x000fe2000c101524 */
[C---:B------:R-:W-:Y:S02]  /*97b0*/  ISETP.GT.AND P2, PT, R0.reuse, 0x8, P0 ;  /* 0x000000080000780c */ /* 0x040fe40000744270 */
[C---:B------:R-:W-:Y:S01]  /*97c0*/  ISETP.GT.AND P0, PT, R3.reuse, 0xe9, PT ;  /* 0x000000e90300780c */ /* 0x040fe20003f04270 */
[----:B------:R-:W-:Y:S01]  /*97d0*/  @P4 STG.E.U16 desc[UR36][R4.64+0x1c0], R136 ;  /* 0x0001c08804004986 */ /* 0x000fe2000c101524 */
[----:B------:R-:W-:Y:S02]  /*97e0*/  ISETP.GT.AND P4, PT, R3, 0xe8, PT ;  /* 0x000000e80300780c */ /* 0x000fe40003f84270 */
[----:B------:R-:W-:Y:S01]  /*97f0*/  F2FP.BF16.F32.PACK_AB R138, RZ, R138 ;  /* 0x0000008aff8a723e */ /* 0x000fe200000010ff */
[----:B------:R-:W-:Y:S01]  /*9800*/  @P5 STG.E.U16 desc[UR36][R4.64+0x1c2], R137 ;  /* 0x0001c28904005986 */ /* 0x000fe2000c101524 */
[----:B------:R-:W-:-:S02]  /*9810*/  ISETP.GT.AND P5, PT, R0, RZ, P4 ;  /* 0x000000ff0000720c */ /* 0x000fc400027a4270 */
[----:B------:R-:W-:Y:S01]  /*9820*/  F2FP.BF16.F32.PACK_AB R139, RZ, R139 ;  /* 0x0000008bff8b723e */ /* 0x000fe200000010ff */
[----:B------:R-:W-:Y:S01]  /*9830*/  @P1 STG.E.U16 desc[UR36][R6.64+0x1c0], R138 ;  /* 0x0001c08a06001986 */ /* 0x000fe2000c101524 */
[----:B------:R-:W-:Y:S02]  /*9840*/  F2FP.BF16.F32.PACK_AB R140, RZ, R140 ;  /* 0x0000008cff8c723e */ /* 0x000fe400000010ff */
[C---:B------:R-:W-:Y:S01]  /*9850*/  ISETP.GT.AND P3, PT, R0.reuse, RZ, P0 ;  /* 0x000000ff0000720c */ /* 0x040fe20000764270 */
[----:B------:R-:W-:Y:S01]  /*9860*/  @P2 STG.E.U16 desc[UR36][R6.64+0x1c2], R139 ;  /* 0x0001c28b06002986 */ /* 0x000fe2000c101524 */
[C---:B------:R-:W-:Y:S02]  /*9870*/  ISETP.GT.AND P4, PT, R0.reuse, 0x8, P4 ;  /* 0x000000080000780c */ /* 0x040fe40002784270 */
[----:B------:R-:W-:Y:S02]  /*9880*/  F2FP.BF16.F32.PACK_AB R141, RZ, R141 ;  /* 0x0000008dff8d723e */ /* 0x000fe400000010ff */
[----:B------:R-:W-:Y:S01]  /*9890*/  F2FP.BF16.F32.PACK_AB R142, RZ, R142 ;  /* 0x0000008eff8e723e */ /* 0x000fe200000010ff */
[----:B------:R-:W-:Y:S01]  /*98a0*/  @P5 STG.E.U16 desc[UR36][R4.64+0x1d0], R140 ;  /* 0x0001d08c04005986 */ /* 0x000fe2000c101524 */
[----:B------:R-:W-:-:S02]  /*98b0*/  ISETP.GT.AND P5, PT, R0, 0x8, P0 ;  /* 0x000000080000780c */ /* 0x000fc400007a4270 */
[----:B------:R-:W-:Y:S02]  /*98c0*/  F2FP.BF16.F32.PACK_AB R143, RZ, R143 ;  /* 0x0000008fff8f723e */ /* 0x000fe400000010ff */
[C---:B------:R-:W-:Y:S01]  /*98d0*/  ISETP.GT.AND P0, PT, R3.reuse, 0xf1, PT ;  /* 0x000000f10300780c */ /* 0x040fe20003f04270 */
[----:B------:R-:W-:Y:S01]  /*98e0*/  @P3 STG.E.U16 desc[UR36][R4.64+0x1d2], R141 ;  /* 0x0001d28d04003986 */ /* 0x000fe2000c101524 */
[----:B------:R-:W-:Y:S02]  /*98f0*/  ISETP.GT.AND P3, PT, R3, 0xf0, PT ;  /* 0x000000f00300780c */ /* 0x000fe40003f64270 */
[----:B------:R-:W-:Y:S01]  /*9900*/  F2FP.BF16.F32.PACK_AB R144, RZ, R144 ;  /* 0x00000090ff90723e */ /* 0x000fe200000010ff */
[----:B------:R-:W-:Y:S01]  /*9910*/  @P4 STG.E.U16 desc[UR36][R6.64+0x1d0], R142 ;  /* 0x0001d08e06004986 */ /* 0x000fe2000c101524 */
[C---:B------:R-:W-:Y:S02]  /*9920*/  ISETP.GT.AND P4, PT, R0.reuse, RZ, P3 ;  /* 0x000000ff0000720c */ /* 0x040fe40001f84270 */
[----:B------:R-:W-:Y:S01]  /*9930*/  F2FP.BF16.F32.PACK_AB R145, RZ, R145 ;  /* 0x00000091ff91723e */ /* 0x000fe200000010ff */
[----:B------:R-:W-:Y:S01]  /*9940*/  @P5 STG.E.U16 desc[UR36][R6.64+0x1d2], R143 ;  /* 0x0001d28f06005986 */ /* 0x000fe2000c101524 */
[----:B------:R-:W-:-:S02]  /*9950*/  ISETP.GT.AND P5, PT, R0, RZ, P0 ;  /* 0x000000ff0000720c */ /* 0x000fc400007a4270 */
[C---:B------:R-:W-:Y:S02]  /*9960*/  ISETP.GT.AND P2, PT, R3.reuse, 0xf8, PT ;  /* 0x000000f80300780c */ /* 0x040fe40003f44270 */
[----:B------:R-:W-:Y:S02]  /*9970*/  ISETP.GT.AND P1, PT, R3, 0xf9, PT ;  /* 0x000000f90300780c */ /* 0x000fe40003f24270 */
[C---:B------:R-:W-:Y:S02]  /*9980*/  ISETP.GT.AND P3, PT, R0.reuse, 0x8, P3 ;  /* 0x000000080000780c */ /* 0x040fe40001f64270 */
[C---:B------:R-:W-:Y:S01]  /*9990*/  ISETP.GT.AND P0, PT, R0.reuse, 0x8, P0 ;  /* 0x000000080000780c */ /* 0x040fe20000704270 */
[----:B------:R-:W-:Y:S01]  /*99a0*/  @P4 STG.E.U16 desc[UR36][R4.64+0x1e0], R144 ;  /* 0x0001e09004004986 */ /* 0x000fe2000c101524 */
[C---:B------:R-:W-:Y:S02]  /*99b0*/  ISETP.GT.AND P4, PT, R0.reuse, RZ, P1 ;  /* 0x000000ff0000720c */ /* 0x040fe40000f84270 */
[----:B------:R-:W-:Y:S01]  /*99c0*/  F2FP.BF16.F32.PACK_AB R146, RZ, R146 ;  /* 0x00000092ff92723e */ /* 0x000fe200000010ff */
[----:B------:R-:W-:Y:S01]  /*99d0*/  @P5 STG.E.U16 desc[UR36][R4.64+0x1e2], R145 ;  /* 0x0001e29104005986 */ /* 0x000fe2000c101524 */
[----:B------:R-:W-:-:S02]  /*99e0*/  ISETP.GT.AND P5, PT, R0, RZ, P2 ;  /* 0x000000ff0000720c */ /* 0x000fc400017a4270 */
[C---:B------:R-:W-:Y:S02]  /*99f0*/  ISETP.GT.AND P2, PT, R0.reuse, 0x8, P2 ;  /* 0x000000080000780c */ /* 0x040fe40001744270 */
[----:B------:R-:W-:Y:S01]  /*9a00*/  F2FP.BF16.F32.PACK_AB R147, RZ, R147 ;  /* 0x00000093ff93723e */ /* 0x000fe200000010ff */
[----:B------:R-:W-:Y:S01]  /*9a10*/  @P3 STG.E.U16 desc[UR36][R6.64+0x1e0], R146 ;  /* 0x0001e09206003986 */ /* 0x000fe2000c101524 */
[----:B------:R-:W-:Y:S02]  /*9a20*/  ISETP.GT.AND P1, PT, R0, 0x8, P1 ;  /* 0x000000080000780c */ /* 0x000fe40000f24270 */
[----:B------:R-:W-:Y:S01]  /*9a30*/  F2FP.BF16.F32.PACK_AB R148, RZ, R148 ;  /* 0x00000094ff94723e */ /* 0x000fe200000010ff */
[----:B------:R-:W-:Y:S01]  /*9a40*/  @P0 STG.E.U16 desc[UR36][R6.64+0x1e2], R147 ;  /* 0x0001e29306000986 */ /* 0x000fe2000c101524 */
[----:B------:R-:W-:Y:S02]  /*9a50*/  F2FP.BF16.F32.PACK_AB R149, RZ, R149 ;  /* 0x00000095ff95723e */ /* 0x000fe400000010ff */
[----:B------:R-:W-:Y:S01]  /*9a60*/  F2FP.BF16.F32.PACK_AB R150, RZ, R150 ;  /* 0x00000096ff96723e */ /* 0x000fe200000010ff */
[----:B------:R-:W-:Y:S01]  /*9a70*/  @P5 STG.E.U16 desc[UR36][R4.64+0x1f0], R148 ;  /* 0x0001f09404005986 */ /* 0x000fe2000c101524 */
[----:B------:R-:W-:-:S03]  /*9a80*/  F2FP.BF16.F32.PACK_AB R151, RZ, R151 ;  /* 0x00000097ff97723e */ /* 0x000fc600000010ff */
[----:B------:R0:W-:Y:S02]  /*9a90*/  @P4 STG.E.U16 desc[UR36][R4.64+0x1f2], R149 ;  /* 0x0001f29504004986 */ /* 0x0001e4000c101524 */
[----:B0-----:R-:W-:Y:S02]  /*9aa0*/  @P2 IMAD.MOV.U32 R4, RZ, RZ, R6 ;  /* 0x000000ffff042224 */ /* 0x001fe400078e0006 */
[----:B------:R-:W-:-:S05]  /*9ab0*/  @P2 IMAD.MOV.U32 R5, RZ, RZ, R7 ;  /* 0x000000ffff052224 */ /* 0x000fca00078e0007 */
[----:B------:R0:W-:Y:S04]  /*9ac0*/  @P2 STG.E.U16 desc[UR36][R4.64+0x1f0], R150 ;  /* 0x0001f09604002986 */ /* 0x0001e8000c101524 */
[----:B------:R0:W-:Y:S02]  /*9ad0*/  @P1 STG.E.U16 desc[UR36][R6.64+0x1f2], R151 ;  /* 0x0001f29706001986 */ /* 0x0001e4000c101524 */
.L_x_289:
[----:B------:R-:W-:Y:S05]  /*9ae0*/  BSYNC B0 ;  /* 0x0000000000007941 */ /* 0x000fea0003800000 */
.L_x_35:
[----:B------:R-:W-:Y:S01]  /*9af0*/  ULDC UR4, c[0x0][0xc] ;  /* 0x0000030000047ab9 */ /* 0x000fe20000000800 */
[----:B------:R-:W-:Y:S01]  /*9b00*/  ULDC UR5, c[0x0][0x10] ;  /* 0x0000040000057ab9 */ /* 0x000fe20000000800 */
[----:B0-----:R-:W0:Y:S01]  /*9b10*/  LDC R3, c[0x0][0x14] ;  /* 0x00000500ff037b82 */ /* 0x001e220000000800 */
[----:B------:R-:W-:Y:S01]  /*9b20*/  UIMAD.WIDE.U32 UR4, UR4, UR5, URZ ;  /* 0x00000005040472a5 */ /* 0x000fe2000f8e003f */
[----:B------:R-:W-:Y:S01]  /*9b30*/  PRMT R0, RZ, 0x7610, R0 ;  /* 0x00007610ff007816 */ /* 0x000fe20000000000 */
[----:B------:R-:W-:Y:S02]  /*9b40*/  IMAD.MOV.U32 R153, RZ, RZ, -0x1 ;  /* 0xffffffffff997424 */ /* 0x000fe400078e00ff */
[----:B------:R-:W-:Y:S02]  /*9b50*/  IMAD.MOV.U32 R23, RZ, RZ, -0x1 ;  /* 0xffffffffff177424 */ /* 0x000fe400078e00ff */
[----:B0-----:R-:W-:-:S04]  /*9b60*/  IMAD.WIDE.U32 R16, R3, UR4, R16 ;  /* 0x0000000403107c25 */ /* 0x001fc8000f8e0010 */
[----:B------:R-:W-:Y:S01]  /*9b70*/  IMAD R3, R3, UR5, RZ ;  /* 0x0000000503037c24 */ /* 0x000fe2000f8e02ff */
[----:B------:R-:W-:Y:S02]  /*9b80*/  ULDC.64 UR4, c[0x0][0x650] ;  /* 0x0001940000047ab9 */ /* 0x000fe40000000a00 */
[----:B------:R-:W-:Y:S01]  /*9b90*/  ISETP.GE.U32.AND P0, PT, R16, UR4, PT ;  /* 0x0000000410007c0c */ /* 0x000fe2000bf06070 */
[----:B------:R-:W-:-:S05]  /*9ba0*/  IMAD.IADD R17, R17, 0x1, R3 ;  /* 0x0000000111117824 */ /* 0x000fca00078e0203 */
[----:B------:R-:W-:-:S13]  /*9bb0*/  ISETP.GE.U32.AND.EX P0, PT, R17, UR5, PT, P0 ;  /* 0x0000000511007c0c */ /* 0x000fda000bf06100 */
[----:B------:R-:W-:Y:S05]  /*9bc0*/  @P0 BRA `(.L_x_290) ;  /* 0x0000000400640947 */ /* 0x000fea0003800000 */
[----:B------:R-:W0:Y:S01]  /*9bd0*/  S2R R12, SR_CTAID.X ;  /* 0x00000000000c7919 */ /* 0x000e220000002500 */
[----:B------:R-:W0:Y:S01]  /*9be0*/  LDC.64 R10, c[0x0][0x628] ;  /* 0x00018a00ff0a7b82 */ /* 0x000e220000000a00 */
[----:B------:R-:W-:Y:S01]  /*9bf0*/  ULDC UR4, c[0x0][0x150] ;  /* 0x0000540000047ab9 */ /* 0x000fe20000000800 */
[----:B-1234-:R-:W-:Y:S01]  /*9c00*/  IMAD.MOV.U32 R8, RZ, RZ, R16 ;  /* 0x000000ffff087224 */ /* 0x01efe200078e0010 */
[----:B-----5:R-:W1:Y:S01]  /*9c10*/  S2R R24, SR_CTAID.Y ;  /* 0x0000000000187919 */ /* 0x020e620000002600 */
[----:B------:R-:W-:-:S04]  /*9c20*/  IMAD.MOV.U32 R9, RZ, RZ, R17 ;  /* 0x000000ffff097224 */ /* 0x000fc800078e0011 */
[----:B------:R-:W2:Y:S08]  /*9c30*/  LDC R21, c[0x0][0x144] ;  /* 0x00005100ff157b82 */ /* 0x000eb00000000800 */
[----:B------:R-:W3:Y:S08]  /*9c40*/  LDC R0, c[0x0][0x630] ;  /* 0x00018c00ff007b82 */ /* 0x000ef00000000800 */
[----:B------:R-:W4:Y:S01]  /*9c50*/  LDC.64 R14, c[0x0][0x620] ;  /* 0x00018800ff0e7b82 */ /* 0x000f220000000a00 */
[----:B0-----:R-:W-:-:S04]  /*9c60*/  ISETP.NE.U32.AND P0, PT, R10, RZ, PT ;  /* 0x000000ff0a00720c */ /* 0x001fc80003f05070 */
[----:B------:R-:W-:Y:S02]  /*9c70*/  ISETP.NE.AND.EX P0, PT, R11, RZ, PT, P0 ;  /* 0x000000ff0b00720c */ /* 0x000fe40003f05300 */
[----:B------:R-:W-:-:S05]  /*9c80*/  I2FP.F32.U32 R3, R12 ;  /* 0x0000000c00037245 */ /* 0x000fca0000201000 */
[----:B------:R-:W-:-:S04]  /*9c90*/  FMUL R3, R3, UR4 ;  /* 0x0000000403037c20 */ /* 0x000fc80008400000 */
[----:B------:R0:W0:Y:S02]  /*9ca0*/  F2I.U32.TRUNC.NTZ R20, R3 ;  /* 0x0000000300147305 */ /* 0x000024000020f000 */
[----:B-123--:R-:W-:Y:S05]  /*9cb0*/  @!P0 BRA `(.L_x_291) ;  /* 0x0000000000288947 */ /* 0x00efea0003800000 */
[----:B0-----:R-:W0:Y:S02]  /*9cc0*/  LDC R3, c[0x0][0x634] ;  /* 0x00018d00ff037b82 */ /* 0x001e240000000800 */
        /* <DEDUP_REMOVED lines=9> */
.L_x_291:
[----:B------:R-:W1:Y:S01]  /*9d60*/  LDC.64 R28, c[0x0][0x640] ;  /* 0x00019000ff1c7b82 */ /* 0x000e620000000a00 */
[-CC-:B------:R-:W-:Y:S01]  /*9d70*/  SHF.R.U64 R23, R8, R0.reuse, R9.reuse ;  /* 0x0000000008177219 */ /* 0x180fe20000001209 */
[----:B0-----:R-:W-:Y:S01]  /*9d80*/  IMAD.MOV R20, RZ, RZ, -R20 ;  /* 0x000000ffff147224 */ /* 0x001fe200078e0a14 */
[----:B------:R-:W-:Y:S01]  /*9d90*/  SHF.R.U32.HI R0, RZ, R0, R9 ;  /* 0x00000000ff007219 */ /* 0x000fe20000011609 */
[----:B------:R-:W-:Y:S01]  /*9da0*/  ULDC UR4, c[0x0][0x154] ;  /* 0x0000550000047ab9 */ /* 0x000fe20000000800 */
[----:B------:R-:W-:Y:S01]  /*9db0*/  IADD3 R3, P0, RZ, -R23, RZ ;  /* 0x80000017ff037210 */ /* 0x000fe20007f1e0ff */
[----:B------:R-:W-:Y:S02]  /*9dc0*/  IMAD R21, R21, R20, R12 ;  /* 0x0000001415157224 */ /* 0x000fe400078e020c */
[----:B------:R-:W0:Y:S01]  /*9dd0*/  LDC R6, c[0x0][0x618] ;  /* 0x00018600ff067b82 */ /* 0x000e220000000800 */
[----:B------:R-:W-:Y:S02]  /*9de0*/  IMAD.MOV.U32 R7, RZ, RZ, 0x1 ;  /* 0x00000001ff077424 */ /* 0x000fe400078e00ff */
[----:B------:R-:W-:-:S04]  /*9df0*/  IMAD.X R5, RZ, RZ, ~R0, P0 ;  /* 0x000000ffff057224 */ /* 0x000fc800000e0e00 */
[-C--:B----4-:R-:W-:Y:S01]  /*9e00*/  IMAD R0, R5, R14.reuse, RZ ;  /* 0x0000000e05007224 */ /* 0x090fe200078e02ff */
[----:B------:R-:W2:Y:S01]  /*9e10*/  LDC R8, c[0x0][0x608] ;  /* 0x00018200ff087b82 */ /* 0x000ea20000000800 */
[----:B------:R-:W-:-:S04]  /*9e20*/  IMAD.WIDE.U32 R4, R3, R14, R16 ;  /* 0x0000000e03047225 */ /* 0x000fc800078e0010 */
[----:B------:R-:W-:Y:S01]  /*9e30*/  IMAD R3, R3, R15, R0 ;  /* 0x0000000f03037224 */ /* 0x000fe200078e0200 */
[----:B------:R-:W-:Y:S02]  /*9e40*/  I2FP.F32.U32 R0, R24 ;  /* 0x0000001800007245 */ /* 0x000fe40000201000 */
[----:B------:R-:W3:Y:S01]  /*9e50*/  LDC R26, c[0x0][0x658] ;  /* 0x00019600ff1a7b82 */ /* 0x000ee20000000800 */
[----:B------:R-:W-:Y:S01]  /*9e60*/  IMAD.IADD R3, R5, 0x1, R3 ;  /* 0x0000000105037824 */ /* 0x000fe200078e0203 */
[----:B-1----:R-:W-:Y:S01]  /*9e70*/  ISETP.NE.U32.AND P0, PT, R28, RZ, PT ;  /* 0x000000ff1c00720c */ /* 0x002fe20003f05070 */
[----:B------:R-:W-:Y:S01]  /*9e80*/  FMUL R0, R0, UR4 ;  /* 0x0000000400007c20 */ /* 0x000fe20008400000 */
[----:B------:R-:W-:Y:S02]  /*9e90*/  IMAD.MOV.U32 R5, RZ, RZ, -0x1 ;  /* 0xffffffffff057424 */ /* 0x000fe400078e00ff */
[----:B------:R-:W-:Y:S01]  /*9ea0*/  ISETP.NE.AND.EX P0, PT, R29, RZ, PT, P0 ;  /* 0x000000ff1d00720c */ /* 0x000fe20003f05300 */
[----:B------:R1:W4:Y:S01]  /*9eb0*/  F2I.U32.TRUNC.NTZ R13, R0 ;  /* 0x00000000000d7305 */ /* 0x000322000020f000 */
[----:B------:R-:W1:Y:S01]  /*9ec0*/  LDC R15, c[0x0][0x148] ;  /* 0x00005200ff0f7b82 */ /* 0x000e620000000800 */
[----:B0-----:R-:W-:-:S02]  /*9ed0*/  SHF.R.U64 R12, R4, R6, R3 ;  /* 0x00000006040c7219 */ /* 0x001fc40000001203 */
[----:B------:R-:W-:-:S05]  /*9ee0*/  SHF.R.U32.HI R3, RZ, R6, R3 ;  /* 0x00000006ff037219 */ /* 0x000fca0000011603 */
[----:B------:R-:W0:Y:S01]  /*9ef0*/  LDC R20, c[0x0][0x600] ;  /* 0x00018000ff147b82 */ /* 0x000e220000000800 */
[-CC-:B--2---:R-:W-:Y:S02]  /*9f00*/  SHF.R.U64 R10, R12, R8.reuse, R3.reuse ;  /* 0x000000080c0a7219 */ /* 0x184fe40000001203 */
[----:B------:R-:W-:-:S05]  /*9f10*/  SHF.R.U32.HI R3, RZ, R8, R3 ;  /* 0x00000008ff037219 */ /* 0x000fca0000011603 */
[----:B------:R-:W2:Y:S01]  /*9f20*/  LDC R27, c[0x0][0x648] ;  /* 0x00019200ff1b7b82 */ /* 0x000ea20000000800 */
[-C--:B---3--:R-:W-:Y:S02]  /*9f30*/  SHF.L.U32 R4, R5, R26.reuse, RZ ;  /* 0x0000001a05047219 */ /* 0x088fe400000006ff */
[--C-:B------:R-:W-:Y:S02]  /*9f40*/  SHF.R.U64 R14, R10, R26, R3.reuse ;  /* 0x0000001a0a0e7219 */ /* 0x100fe40000001203 */
[----:B------:R-:W-:Y:S02]  /*9f50*/  LOP3.LUT R25, RZ, R4, RZ, 0x33, !PT ;  /* 0x00000004ff197212 */ /* 0x000fe400078e33ff */
[-C--:B------:R-:W-:Y:S01]  /*9f60*/  SHF.R.U32.HI R5, RZ, R26.reuse, R3 ;  /* 0x0000001aff057219 */ /* 0x080fe20000011603 */
[----:B------:R-:W3:Y:S01]  /*9f70*/  LDC R30, c[0x0][0x638] ;  /* 0x00018e00ff1e7b82 */ /* 0x000ee20000000800 */
[----:B------:R-:W-:Y:S01]  /*9f80*/  SHF.L.U32 R154, R7, R26, RZ ;  /* 0x0000001a079a7219 */ /* 0x000fe200000006ff */
[----:B------:R-:W-:-:S06]  /*9f90*/  IMAD.MOV.U32 R4, RZ, RZ, R14 ;  /* 0x000000ffff047224 */ /* 0x000fcc00078e000e */
[----:B------:R-:W0:Y:S01]  /*9fa0*/  LDC R31, c[0x0][0x610] ;  /* 0x00018400ff1f7b82 */ /* 0x000e220000000800 */
[----:B----4-:R-:W-:Y:S05]  /*9fb0*/  @!P0 BRA `(.L_x_292) ;  /* 0x0000000000288947 */ /* 0x010fea0003800000 */
        /* <DEDUP_REMOVED lines=10> */
.L_x_292:
[----:B------:R-:W-:Y:S01]  /*a060*/  ISETP.NE.AND P0, PT, R2, 0x1, PT ;  /* 0x000000010200780c */ /* 0x000fe20003f05270 */
[----:B0-----:R-:W-:Y:S01]  /*a070*/  VIADD R7, R20, 0xffffffff ;  /* 0xffffffff14077836 */ /* 0x001fe20000000000 */
[----:B-12---:R-:W-:Y:S01]  /*a080*/  SHF.R.U64 R0, R4, R27, R5 ;  /* 0x0000001b04007219 */ /* 0x006fe20000001205 */
[----:B------:R-:W-:Y:S01]  /*a090*/  IMAD.MOV R13, RZ, RZ, -R13 ;  /* 0x000000ffff0d7224 */ /* 0x000fe200078e0a0d */
[----:B------:R-:W-:Y:S01]  /*a0a0*/  LOP3.LUT R5, R10, R25, RZ, 0xc0, !PT ;  /* 0x000000190a057212 */ /* 0x000fe200078ec0ff */
[----:B------:R-:W-:Y:S02]  /*a0b0*/  IMAD.MOV.U32 R4, RZ, RZ, 0x1 ;  /* 0x00000001ff047424 */ /* 0x000fe400078e00ff */
[----:B------:R-:W-:Y:S02]  /*a0c0*/  IMAD.MOV R3, RZ, RZ, -R0 ;  /* 0x000000ffff037224 */ /* 0x000fe400078e0a00 */
[----:B------:R-:W-:Y:S01]  /*a0d0*/  IMAD R154, R154, R0, R5 ;  /* 0x000000009a9a7224 */ /* 0x000fe200078e0205 */
[----:B------:R-:W-:Y:S01]  /*a0e0*/  LOP3.LUT R5, R12, R7, RZ, 0xc0, !PT ;  /* 0x000000070c057212 */ /* 0x000fe200078ec0ff */
[----:B---3--:R-:W-:-:S02]  /*a0f0*/  IMAD R0, R3, R30, R14 ;  /* 0x0000001e03007224 */ /* 0x008fc400078e020e */
[----:B------:R-:W-:Y:S02]  /*a100*/  @P0 IMAD R21, R15, R13, R24 ;  /* 0x0000000d0f150224 */ /* 0x000fe400078e0218 */
[----:B------:R-:W-:Y:S01]  /*a110*/  IMAD R3, R0, R20, R5 ;  /* 0x0000001400037224 */ /* 0x000fe200078e0205 */
[----:B------:R-:W-:Y:S01]  /*a120*/  PRMT R0, R4, 0x7610, R0 ;  /* 0x0000761004007816 */ /* 0x000fe20000000000 */
[----:B------:R-:W-:-:S05]  /*a130*/  IMAD R154, R154, R31, R21 ;  /* 0x0000001f9a9a7224 */ /* 0x000fca00078e0215 */
[----:B------:R-:W-:Y:S02]  /*a140*/  SEL R153, R3, R154, !P0 ;  /* 0x0000009a03997207 */ /* 0x000fe40004000000 */
[----:B------:R-:W-:-:S07]  /*a150*/  SEL R154, R154, R3, !P0 ;  /* 0x000000039a9a7207 */ /* 0x000fce0004000000 */
.L_x_290:
[----:B------:R-:W-:-:S13]  /*a160*/  LOP3.LUT P0, RZ, R0, 0xff, RZ, 0xc0, !PT ;  /* 0x000000ff00ff7812 */ /* 0x000fda000780c0ff */
[----:B------:R-:W-:Y:S05]  /*a170*/  @P0 BRA `(.L_x_293) ;  /* 0xffffff7000540947 */ /* 0x000fea000383ffff */
[----:B------:R-:W-:Y:S05]  /*a180*/  EXIT ;  /* 0x000000000000794d */ /* 0x000fea0003800000 */
.L_x_8:
[----:B0-----:R-:W-:Y:S01]  /*a190*/  ULDC.64 UR4, c[0x0][0x650] ;  /* 0x0001940000047ab9 */ /* 0x001fe20000000a00 */
        /* <DEDUP_REMOVED lines=25> */
.L_x_295:
[----:B------:R-:W0:Y:S01]  /*a330*/  LDC.64 R28, c[0x0][0x640] ;  /* 0x00019000ff1c7b82 */ /* 0x000e220000000a00 */
[-CC-:B------:R-:W-:Y:S01]  /*a340*/  SHF.R.U64 R22, R12, R6.reuse, R13.reuse ;  /* 0x000000060c167219 */ /* 0x180fe2000000120d */
[----:B------:R-:W-:Y:S01]  /*a350*/  IMAD.MOV.U32 R30, RZ, RZ, 0x1 ;  /* 0x00000001ff1e7424 */ /* 0x000fe200078e00ff */
[----:B------:R-:W-:Y:S02]  /*a360*/  SHF.R.U32.HI R6, RZ, R6, R13 ;  /* 0x00000006ff067219 */ /* 0x000fe4000001160d */
        /* <DEDUP_REMOVED lines=8> */
[----:B------:R-:W-:Y:S01]  /*a3f0*/  IMAD.IADD R9, R9, 0x1, R11 ;  /* 0x0000000109097824 */ /* 0x000fe200078e020b */
[----:B0-----:R-:W-:-:S04]  /*a400*/  ISETP.NE.U32.AND P0, PT, R28, RZ, PT ;  /* 0x000000ff1c00720c */ /* 0x001fc80003f05070 */
[----:B------:R-:W-:Y:S02]  /*a410*/  ISETP.NE.AND.EX P0, PT, R29, RZ, PT, P0 ;  /* 0x000000ff1d00720c */ /* 0x000fe40003f05300 */
[----:B------:R-:W0:Y:S01]  /*a420*/  LDC R20, c[0x0][0x600] ;  /* 0x00018000ff147b82 */ /* 0x000e220000000800 */
[-CC-:B-1----:R-:W-:Y:S01]  /*a430*/  SHF.R.U64 R14, R8, R10.reuse, R9.reuse ;  /* 0x0000000a080e7219 */ /* 0x182fe20000001209 */
[----:B------:R-:W-:Y:S01]  /*a440*/  IMAD.MOV.U32 R8, RZ, RZ, -0x1 ;  /* 0xffffffffff087424 */ /* 0x000fe200078e00ff */
[----:B------:R-:W-:-:S05]  /*a450*/  SHF.R.U32.HI R9, RZ, R10, R9 ;  /* 0x0000000aff097219 */ /* 0x000fca0000011609 */
[----:B------:R-:W1:Y:S01]  /*a460*/  LDC R24, c[0x0][0x648] ;  /* 0x00019200ff187b82 */ /* 0x000e620000000800 */
[-CC-:B--2---:R-:W-:Y:S02]  /*a470*/  SHF.R.U64 R23, R14, R12.reuse, R9.reuse ;  /* 0x0000000c0e177219 */ /* 0x184fe40000001209 */
[----:B------:R-:W-:-:S05]  /*a480*/  SHF.R.U32.HI R6, RZ, R12, R9 ;  /* 0x0000000cff067219 */ /* 0x000fca0000011609 */
[----:B------:R-:W2:Y:S01]  /*a490*/  LDC R26, c[0x0][0x638] ;  /* 0x00018e00ff1a7b82 */ /* 0x000ea20000000800 */
[-C--:B---3--:R-:W-:Y:S02]  /*a4a0*/  SHF.L.U32 R8, R8, R27.reuse, RZ ;  /* 0x0000001b08087219 */ /* 0x088fe400000006ff */
[-CC-:B------:R-:W-:Y:S02]  /*a4b0*/  SHF.R.U64 R25, R23, R27.reuse, R6.reuse ;  /* 0x0000001b17197219 */ /* 0x180fe40000001206 */
[----:B------:R-:W-:Y:S02]  /*a4c0*/  LOP3.LUT R32, RZ, R8, RZ, 0x33, !PT ;  /* 0x00000008ff207212 */ /* 0x000fe400078e33ff */
[----:B------:R-:W-:Y:S01]  /*a4d0*/  SHF.R.U32.HI R9, RZ, R27, R6 ;  /* 0x0000001bff097219 */ /* 0x000fe20000011606 */
[----:B------:R-:W3:Y:S01]  /*a4e0*/  LDC R31, c[0x0][0x610] ;  /* 0x00018400ff1f7b82 */ /* 0x000ee20000000800 */
[----:B------:R-:W-:Y:S01]  /*a4f0*/  IMAD.MOV.U32 R8, RZ, RZ, R25 ;  /* 0x000000ffff087224 */ /* 0x000fe200078e0019 */
[----:B------:R-:W-:Y:S06]  /*a500*/  @!P0 BRA `(.L_x_296) ;  /* 0x0000000000288947 */ /* 0x000fec0003800000 */
        /* <DEDUP_REMOVED lines=10> */
.L_x_296:
[----:B------:R-:W-:Y:S01]  /*a5b0*/  ISETP.NE.AND P0, PT, R2, 0x1, PT ;  /* 0x000000010200780c */ /* 0x000fe20003f05270 */
[----:B------:R-:W-:Y:S01]  /*a5c0*/  IMAD.MOV.U32 R13, RZ, RZ, R22 ;  /* 0x000000ffff0d7224 */ /* 0x000fe200078e0016 */
[----:B-1----:R-:W-:Y:S01]  /*a5d0*/  SHF.R.U64 R6, R8, R24, R9 ;  /* 0x0000001808067219 */ /* 0x002fe20000001209 */
[----:B0-----:R-:W-:Y:S01]  /*a5e0*/  VIADD R9, R20, 0xffffffff ;  /* 0xffffffff14097836 */ /* 0x001fe20000000000 */
[----:B------:R-:W-:Y:S02]  /*a5f0*/  SHF.L.U32 R30, R30, R27, RZ ;  /* 0x0000001b1e1e7219 */ /* 0x000fe400000006ff */
[----:B------:R-:W-:Y:S01]  /*a600*/  LOP3.LUT R5, R23, R32, RZ, 0xc0, !PT ;  /* 0x0000002017057212 */ /* 0x000fe200078ec0ff */
[----:B------:R-:W-:-:S04]  /*a610*/  IMAD.MOV R8, RZ, RZ, -R6 ;  /* 0x000000ffff087224 */ /* 0x000fc800078e0a06 */
[----:B------:R-:W-:Y:S01]  /*a620*/  IMAD R6, R30, R6, R5 ;  /* 0x000000061e067224 */ /* 0x000fe200078e0205 */
[----:B------:R-:W-:Y:S01]  /*a630*/  LOP3.LUT R5, R14, R9, RZ, 0xc0, !PT ;  /* 0x000000090e057212 */ /* 0x000fe200078ec0ff */
[----:B------:R-:W-:Y:S02]  /*a640*/  @P0 IMAD R3, R7, R21, R4 ;  /* 0x0000001507030224 */ /* 0x000fe400078e0204 */
[----:B--2---:R-:W-:Y:S02]  /*a650*/  IMAD R4, R8, R26, R25 ;  /* 0x0000001a08047224 */ /* 0x004fe400078e0219 */
[----:B---3--:R-:W-:Y:S02]  /*a660*/  IMAD R3, R6, R31, R3 ;  /* 0x0000001f06037224 */ /* 0x008fe400078e0203 */
[----:B------:R-:W-:Y:S02]  /*a670*/  IMAD R4, R4, R20, R5 ;  /* 0x0000001404047224 */ /* 0x000fe400078e0205 */
[----:B------:R-:W-:-:S03]  /*a680*/  IMAD.MOV.U32 R6, RZ, RZ, 0x1 ;  /* 0x00000001ff067424 */ /* 0x000fc600078e00ff */
[----:B------:R-:W-:Y:S02]  /*a690*/  SEL R20, R4, R3, !P0 ;  /* 0x0000000304147207 */ /* 0x000fe40004000000 */
[----:B------:R-:W-:-:S07]  /*a6a0*/  SEL R11, R3, R4, !P0 ;  /* 0x00000004030b7207 */ /* 0x000fce0004000000 */
.L_x_294:
[----:B------:R-:W-:-:S08]  /*a6b0*/  NOP ;  /* 0x0000000000007918 */ /* 0x000fd00000000000 */
[----:B------:R-:W0:-:S00]  /*a6c0*/  USETMAXREG.DEALLOC.CTAPOOL 0x28 ;  /* 0x00000028000079c8 */ /* 0x000e0000080e0500 */
[----:B0-----:R-:W-:-:S13]  /*a6d0*/  ISETP.NE.AND P0, PT, R0, RZ, PT ;  /* 0x000000ff0000720c */ /* 0x001fda0003f05270 */
[----:B------:R-:W-:Y:S05]  /*a6e0*/  @P0 EXIT ;  /* 0x000000000000094d */ /* 0x000fea0003800000 */
[----:B------:R-:W-:Y:S01]  /*a6f0*/  LOP3.LUT P0, RZ, R6, 0xff, RZ, 0xc0, !PT ;  /* 0x000000ff06ff7812 */ /* 0x000fe2000780c0ff */
[----:B------:R-:W-:Y:S02]  /*a700*/  IMAD.MOV.U32 R0, RZ, RZ, 0x1 ;  /* 0x00000001ff007424 */ /* 0x000fe400078e00ff */
[----:B------:R-:W-:-:S10]  /*a710*/  IMAD.MOV.U32 R12, RZ, RZ, RZ ;  /* 0x000000ffff0c7224 */ /* 0x000fd400078e00ff */
[----:B------:R-:W-:Y:S05]  /*a720*/  @!P0 BRA `(.L_x_297) ;  /* 0x0000000c007c8947 */ /* 0x000fea0003800000 */
[----:B------:R-:W0:Y:S01]  /*a730*/  LDC R0, c[0x0][0x28c] ;  /* 0x0000a300ff007b82 */ /* 0x000e220000000800 */
[----:B------:R-:W-:Y:S01]  /*a740*/  ULDC UR5, c[0x0][0x658] ;  /* 0x0001960000057ab9 */ /* 0x000fe20000000800 */
[----:B------:R-:W-:Y:S01]  /*a750*/  UMOV UR11, 0xffffffff ;  /* 0xffffffff000b7882 */ /* 0x000fe20000000000 */
[----:B------:R-:W-:Y:S01]  /*a760*/  UMOV UR15, 0x1 ;  /* 0x00000001000f7882 */ /* 0x000fe20000000000 */
[----:B------:R-:W-:Y:S01]  /*a770*/  USHF.L.U32 UR11, UR11, UR5, URZ ;  /* 0x000000050b0b7299 */ /* 0x000fe2000800063f */
[----:B------:R-:W-:Y:S01]  /*a780*/  BSSY B0, `(.L_x_297) ;  /* 0x00000d9000007945 */ /* 0x000fe20003800000 */
[----:B------:R-:W-:Y:S01]  /*a790*/  ULDC UR9, c[0x0][0xc] ;  /* 0x0000030000097ab9 */ /* 0x000fe20000000800 */
[----:B------:R-:W-:Y:S01]  /*a7a0*/  ULDC UR14, c[0x0][0x10] ;  /* 0x00000400000e7ab9 */ /* 0x000fe20000000800 */
[----:B------:R-:W1:Y:S01]  /*a7b0*/  S2UR UR8, SR_CgaCtaId ;  /* 0x00000000000879c3 */ /* 0x000e620000008800 */
[----:B------:R-:W-:Y:S01]  /*a7c0*/  ULOP3.LUT UR13, URZ, UR11, URZ, 0x33, !UPT ;  /* 0x0000000b3f0d7292 */ /* 0x000fe2000f8e333f */
[----:B------:R-:W-:Y:S01]  /*a7d0*/  IMAD.MOV.U32 R10, RZ, RZ, 0x1 ;  /* 0x00000001ff0a7424 */ /* 0x000fe200078e00ff */
[----:B------:R-:W-:Y:S01]  /*a7e0*/  LOP3.LUT R9, R19, 0x2, RZ, 0xfc, !PT ;  /* 0x0000000213097812 */ /* 0x000fe200078efcff */
[----:B------:R-:W-:Y:S01]  /*a7f0*/  IMAD.MOV.U32 R12, RZ, RZ, RZ ;  /* 0x000000ffff0c7224 */ /* 0x000fe200078e00ff */
[----:B------:R-:W-:Y:S01]  /*a800*/  ULDC UR4, c[0x0][0x600] ;  /* 0x0001800000047ab9 */ /* 0x000fe20000000800 */
[----:B------:R-:W-:Y:S01]  /*a810*/  UMOV UR18, 0x55 ;  /* 0x0000005500127882 */ /* 0x000fe20000000000 */
[----:B------:R-:W-:-:S02]  /*a820*/  UIADD3 UR4, UR4, -0x1, URZ ;  /* 0xffffffff04047890 */ /* 0x000fc4000fffe03f */
[----:B------:R-:W-:Y:S01]  /*a830*/  USHF.L.U32 UR5, UR15, UR5, URZ ;  /* 0x000000050f057299 */ /* 0x000fe2000800063f */
[----:B------:R-:W-:Y:S01]  /*a840*/  ULDC.64 UR28, c[0x0][0x198] ;  /* 0x00006600001c7ab9 */ /* 0x000fe20000000a00 */
[----:B0-----:R-:W-:-:S05]  /*a850*/  VIADD R0, R0, 0x1f ;  /* 0x0000001f00007836 */ /* 0x001fca0000000000 */
[----:B------:R-:W-:Y:S01]  /*a860*/  SHF.R.S32.HI R3, RZ, 0x1f, R0 ;  /* 0x0000001fff037819 */ /* 0x000fe20000011400 */
[----:B-1----:R-:W-:-:S03]  /*a870*/  ULOP3.LUT UR10, UR8, 0x1, URZ, 0xc0, !UPT ;  /* 0x00000001080a7892 */ /* 0x002fc6000f8ec03f */
[----:B------:R-:W-:Y:S01]  /*a880*/  LEA.HI R3, R3, R0, RZ, 0x5 ;  /* 0x0000000003037211 */ /* 0x000fe200078f28ff */
[----:B------:R-:W-:Y:S01]  /*a890*/  USHF.R.U32.HI UR25, URZ, 0x1, UR8 ;  /* 0x000000013f197899 */ /* 0x000fe20008011608 */
[----:B------:R-:W-:Y:S01]  /*a8a0*/  IMAD.MOV.U32 R0, RZ, RZ, 0x1 ;  /* 0x00000001ff007424 */ /* 0x000fe200078e00ff */
[----:B------:R-:W-:Y:S01]  /*a8b0*/  USHF.L.U32 UR6, UR8, 0x7, URZ ;  /* 0x0000000708067899 */ /* 0x000fe2000800063f */
[----:B------:R-:W-:Y:S01]  /*a8c0*/  SHF.R.S32.HI R3, RZ, 0x5, R3 ;  /* 0x00000005ff037819 */ /* 0x000fe20000011403 */
[----:B------:R-:W-:Y:S02]  /*a8d0*/  USHF.L.U32 UR7, UR8, 0xc, URZ ;  /* 0x0000000c08077899 */ /* 0x000fe4000800063f */
[----:B------:R-:W-:Y:S02]  /*a8e0*/  ULOP3.LUT UR8, UR8, 0xfffffffe, URZ, 0xc0, !UPT ;  /* 0xfffffffe08087892 */ /* 0x000fe4000f8ec03f */
[----:B------:R-:W-:Y:S01]  /*a8f0*/  UISETP.GT.U32.AND UP0, UPT, UR10, 0xffff, UPT ;  /* 0x0000ffff0a00788c */ /* 0x000fe2000bf04070 */
[----:B------:R-:W-:Y:S01]  /*a900*/  VIADD R8, R3, 0x1 ;  /* 0x0000000103087836 */ /* 0x000fe20000000000 */
[----:B------:R-:W-:-:S02]  /*a910*/  USHF.L.U32 UR11, UR15, UR8, URZ ;  /* 0x000000080f0b7299 */ /* 0x000fc4000800063f */
[----:B------:R-:W-:Y:S02]  /*a920*/  ULOP3.LUT UR12, UR8, 0x1, URZ, 0xfc, !UPT ;  /* 0x00000001080c7892 */ /* 0x000fe4000f8efc3f */
[----:B------:R-:W-:Y:S02]  /*a930*/  UIMAD.WIDE.U32 UR8, UR9, UR14, URZ ;  /* 0x0000000e090872a5 */ /* 0x000fe4000f8e003f */
[----:B------:R-:W-:Y:S01]  /*a940*/  USEL UR10, UR10, 0xffff, !UP0 ;  /* 0x0000ffff0a0a7887 */ /* 0x000fe2000c000000 */
[----:B------:R-:W-:Y:S01]  /*a950*/  ULDC UR14, c[0x0][0x14] ;  /* 0x00000500000e7ab9 */ /* 0x000fe20000000800 */
[----:B------:R-:W-:Y:S02]  /*a960*/  USHF.L.U32 UR12, UR15, UR12, URZ ;  /* 0x0000000c0f0c7299 */ /* 0x000fe4000800063f */
[----:B------:R-:W-:Y:S02]  /*a970*/  UIMAD.WIDE.U32 UR26, UR8, UR14, URZ ;  /* 0x0000000e081a72a5 */ /* 0x000fe4000f8e003f */
[----:B------:R-:W-:-:S02]  /*a980*/  UIMAD UR21, UR9, UR14, URZ ;  /* 0x0000000e091572a4 */ /* 0x000fc4000f8e023f */
[----:B------:R-:W-:Y:S02]  /*a990*/  ULOP3.LUT UR10, UR10, 0xffff, URZ, 0xc0, !UPT ;  /* 0x0000ffff0a0a7892 */ /* 0x000fe4000f8ec03f */
[----:B------:R-:W-:Y:S02]  /*a9a0*/  ULOP3.LUT UR6, UR6, 0x80, URZ, 0xc0, !UPT ;  /* 0x0000008006067892 */ /* 0x000fe4000f8ec03f */
[----:B------:R-:W-:Y:S02]  /*a9b0*/  ULOP3.LUT UR7, UR7, 0x1000, URZ, 0xc0, !UPT ;  /* 0x0000100007077892 */ /* 0x000fe4000f8ec03f */
[----:B------:R-:W-:Y:S02]  /*a9c0*/  ULOP3.LUT UR19, UR11, UR12, URZ, 0xfc, !UPT ;  /* 0x0000000c0b137292 */ /* 0x000fe4000f8efc3f */
[----:B------:R-:W-:Y:S02]  /*a9d0*/  UIADD3 UR21, UR27, UR21, URZ ;  /* 0x000000151b157290 */ /* 0x000fe4000fffe03f */
[----:B------:R-:W-:-:S12]  /*a9e0*/  USHF.L.U32 UR18, UR18, UR10, URZ ;  /* 0x0000000a12127299 */ /* 0x000fd8000800063f */
.L_x_308:
[----:B------:R-:W-:-:S03]  /*a9f0*/  UMOV UR8, 0xffffffff ;  /* 0xffffffff00087882 */ /* 0x000fc60000000000 */
[----:B------:R-:W-:Y:S05]  /*aa00*/  BRA.DIV UR8, `(.L_x_298) ;  /* 0x0000001208607947 */ /* 0x000fea000b800000 */
[----:B------:R-:W-:-:S13]  /*aa10*/  ELECT P6, URZ, PT ;  /* 0x00000000003f782f */ /* 0x000fda00038c0000 */
.L_x_324:
[----:B------:R-:W0:Y:S01]  /*aa20*/  LDC R4, c[0x0][0x28c] ;  /* 0x0000a300ff047b82 */ /* 0x000e220000000800 */
[----:B------:R-:W-:Y:S01]  /*aa30*/  BSSY B1, `(.L_x_299) ;  /* 0x000003c000017945 */ /* 0x000fe20003800000 */
[----:B0-----:R-:W-:-:S13]  /*aa40*/  ISETP.LT.OR P6, PT, R4, 0x1, !P6 ;  /* 0x000000010400780c */ /* 0x001fda00077c1670 */
[----:B------:R-:W-:Y:S05]  /*aa50*/  @P6 BRA `(.L_x_300) ;  /* 0x0000000000e46947 */ /* 0x000fea0003800000 */
[----:B------:R-:W-:Y:S01]  /*aa60*/  LEA R11, R11, UR25, 0x2 ;  /* 0x000000190b0b7c11 */ /* 0x000fe2000f8e10ff */
[----:B------:R-:W-:Y:S01]  /*aa70*/  IMAD.MOV.U32 R21, RZ, RZ, RZ ;  /* 0x000000ffff157224 */ /* 0x000fe200078e00ff */
[----:B------:R-:W-:Y:S01]  /*aa80*/  LEA R20, R20, UR6, 0x8 ;  /* 0x0000000614147c11 */ /* 0x000fe2000f8e40ff */
[----:B------:R-:W-:Y:S02]  /*aa90*/  IMAD.MOV.U32 R4, RZ, RZ, R8 ;  /* 0x000000ffff047224 */ /* 0x000fe400078e0008 */
[----:B------:R-:W-:Y:S02]  /*aaa0*/  IMAD.MOV.U32 R5, RZ, RZ, R0 ;  /* 0x000000ffff057224 */ /* 0x000fe400078e0000 */
[----:B------:R-:W-:Y:S02]  /*aab0*/  IMAD.MOV.U32 R6, RZ, RZ, R12 ;  /* 0x000000ffff067224 */ /* 0x000fe400078e000c */
[----:B------:R-:W-:-:S07]  /*aac0*/  IMAD.SHL.U32 R15, R11, 0x20, RZ ;  /* 0x000000200b0f7824 */ /* 0x000fce00078e00ff */
.L_x_303:
[----:B------:R-:W0:Y:S01]  /*aad0*/  S2R R14, SR_CgaCtaId ;  /* 0x00000000000e7919 */ /* 0x000e220000008800 */
[----:B------:R-:W-:Y:S02]  /*aae0*/  MOV R7, 0x400 ;  /* 0x0000040000077802 */ /* 0x000fe40000000f00 */
[----:B------:R-:W-:-:S13]  /*aaf0*/  LOP3.LUT P1, RZ, R18, 0x7f, RZ, 0xc0, !PT ;  /* 0x0000007f12ff7812 */ /* 0x000fda000782c0ff */
[----:B------:R-:W1:Y:S01]  /*ab00*/  @!P1 LDC R11, c[0x0][0x500] ;  /* 0x00014000ff0b9b82 */ /* 0x000e620000000800 */
[----:B0-----:R-:W-:Y:S02]  /*ab10*/  LEA R22, R14, R7, 0x18 ;  /* 0x000000070e167211 */ /* 0x001fe400078ec0ff */
[----:B------:R-:W-:-:S03]  /*ab20*/  SHF.L.U32 R7, R5, 0x1f, RZ ;  /* 0x0000001f05077819 */ /* 0x000fc600000006ff */
[----:B------:R-:W-:-:S04]  /*ab30*/  IMAD R14, R6, 0x8, R22 ;  /* 0x00000008060e7824 */ /* 0x000fc800078e0216 */
[----:B------:R-:W0:Y:S02]  /*ab40*/  SYNCS.PHASECHK.TRANS64.TRYWAIT P0, [R14+URZ+0x48], R7 ;  /* 0x000048070e0075a7 */ /* 0x000e24000800017f */
[----:B01----:R-:W-:Y:S05]  /*ab50*/  @!P0 BRA `(.L_x_301) ;  /* 0x00000010002c8947 */ /* 0x003fea0003800000 */
.L_x_325:
[----:B0-----:R-:W-:Y:S01]  /*ab60*/  PRMT R7, R9, 0x9910, RZ ;  /* 0x0000991009077816 */ /* 0x001fe200000000ff */
[----:B------:R0:W-:Y:S03]  /*ab70*/  @!P1 SYNCS.ARRIVE.TRANS64 RZ, [R14+URZ], R11 ;  /* 0x0000000b0eff99a7 */ /* 0x0001e6000800003f */
[----:B------:R-:W-:-:S13]  /*ab80*/  ISETP.NE.AND P0, PT, R7, 0x2, PT ;  /* 0x000000020700780c */ /* 0x000fda0003f05270 */
[----:B0-----:R-:W-:Y:S05]  /*ab90*/  @P0 BRA `(.L_x_302) ;  /* 0x0000000000040947 */ /* 0x001fea0003800000 */
[----:B------:R-:W-:Y:S01]  /*aba0*/  BPT.TRAP 0x1 ;  /* 0x000000040000795c */ /* 0x000fe20000300000 */
.L_x_302:
[----:B------:R-:W-:Y:S01]  /*abb0*/  LEA R7, R6, UR25, 0x2 ;  /* 0x0000001906077c11 */ /* 0x000fe2000f8e10ff */
[----:B------:R-:W-:Y:S01]  /*abc0*/  VIADD R4, R4, 0xffffffff ;  /* 0xffffffff04047836 */ /* 0x000fe20000000000 */
[----:B------:R-:W-:Y:S01]  /*abd0*/  R2UR UR23, R15 ;  /* 0x000000000f1772ca */ /* 0x000fe200000e0000 */
[----:B------:R-:W-:Y:S01]  /*abe0*/  UIADD3 UR14, UP0, UR28, 0xf0, URZ ;  /* 0x000000f01c0e7890 */ /* 0x000fe2000ff1e03f */
[----:B------:R-:W-:Y:S01]  /*abf0*/  R2UR UR9, R14 ;  /* 0x000000000e0972ca */ /* 0x000fe200000e0000 */
[----:B------:R-:W-:Y:S01]  /*ac00*/  IMAD.SHL.U32 R7, R7, 0x400, RZ ;  /* 0x0000040007077824 */ /* 0x000fe200078e00ff */
[----:B------:R-:W-:Y:S01]  /*ac10*/  R2UR UR10, R21 ;  /* 0x00000000150a72ca */ /* 0x000fe200000e0000 */
[----:B------:R-:W-:Y:S01]  /*ac20*/  UIADD3 UR32, UP1, UR28, 0x1f0, URZ ;  /* 0x000001f01c207890 */ /* 0x000fe2000ff3e03f */
[----:B------:R-:W-:Y:S01]  /*ac30*/  R2UR UR12, R13 ;  /* 0x000000000d0c72ca */ /* 0x000fe200000e0000 */
[--C-:B------:R-:W-:Y:S01]  /*ac40*/  IMAD R11, R7, 0x2, R22.reuse ;  /* 0x00000002070b7824 */ /* 0x100fe200078e0216 */
[----:B------:R-:W-:Y:S01]  /*ac50*/  LEA R7, R6, UR7, 0xd ;  /* 0x0000000706077c11 */ /* 0x000fe2000f8e68ff */
[----:B------:R-:W-:Y:S01]  /*ac60*/  UIADD3.X UR15, URZ, UR29, URZ, UP0, !UPT ;  /* 0x0000001d3f0f7290 */ /* 0x000fe200087fe43f */
[----:B------:R-:W-:Y:S01]  /*ac70*/  R2UR UR24, R20 ;  /* 0x00000000141872ca */ /* 0x000fe200000e0000 */
[----:B------:R-:W-:Y:S01]  /*ac80*/  UPRMT UR20, URZ, 0x5410, UR18 ;  /* 0x000054103f147896 */ /* 0x000fe20008000012 */
[----:B------:R-:W-:Y:S01]  /*ac90*/  R2UR UR8, R11 ;  /* 0x000000000b0872ca */ /* 0x000fe200000e0000 */
[----:B------:R-:W-:Y:S01]  /*aca0*/  IMAD R7, R7, 0x2, R22 ;  /* 0x0000000207077824 */ /* 0x000fe200078e0216 */
[----:B------:R-:W-:Y:S01]  /*acb0*/  ISETP.GT.AND P1, PT, R4, 0x1, PT ;  /* 0x000000010400780c */ /* 0x000fe20003f24270 */
[----:B------:R-:W-:Y:S01]  /*acc0*/  VIADD R6, R6, 0x1 ;  /* 0x0000000106067836 */ /* 0x000fe20000000000 */
[----:B------:R-:W-:Y:S01]  /*acd0*/  UPRMT UR30, URZ, 0x5410, UR19 ;  /* 0x000054103f1e7896 */ /* 0x000fe20008000013 */
[----:B------:R-:W-:Y:S01]  /*ace0*/  VIADD R21, R21, 0x20 ;  /* 0x0000002015157836 */ /* 0x000fe20000000000 */
[----:B------:R-:W-:Y:S01]  /*acf0*/  R2UR UR11, R7 ;  /* 0x00000000070b72ca */ /* 0x000fe200000e0000 */
[----:B------:R-:W-:Y:S01]  /*ad00*/  UIADD3.X UR33, URZ, UR29, URZ, UP1, !UPT ;  /* 0x0000001d3f217290 */ /* 0x000fe20008ffe43f */
[----:B------:R-:W-:Y:S01]  /*ad10*/  ISETP.NE.AND P0, PT, R6, 0x9, PT ;  /* 0x000000090600780c */ /* 0x000fe20003f05270 */
[----:B------:R-:W-:Y:S01]  /*ad20*/  UMOV UR16, 0x0 ;  /* 0x0000000000107882 */ /* 0x000fe20000000000 */
[----:B------:R-:W-:-:S02]  /*ad30*/  UMOV UR17, 0x10000000 ;  /* 0x1000000000117882 */ /* 0x000fc40000000000 */
[----:B------:R-:W-:Y:S01]  /*ad40*/  SEL R14, RZ, 0x1, P0 ;  /* 0x00000001ff0e7807 */ /* 0x000fe20000000000 */
[----:B------:R-:W-:Y:S01]  /*ad50*/  UIADD3 UR8, UR8, 0x180, URZ ;  /* 0x0000018008087890 */ /* 0x000fe2000fffe03f */
[----:B------:R-:W-:Y:S02]  /*ad60*/  SEL R6, R6, RZ, P0 ;  /* 0x000000ff06067207 */ /* 0x000fe40000000000 */
[----:B------:R-:W-:-:S03]  /*ad70*/  LOP3.LUT R5, R5, R14, RZ, 0x3c, !PT ;  /* 0x0000000e05057212 */ /* 0x000fc600078e3cff */
[----:B------:R-:W-:-:S03]  /*ad80*/  UIADD3 UR22, UR11, 0x12180, URZ ;  /* 0x000121800b167890 */ /* 0x000fc6000fffe03f */
[----:B------:R-:W-:Y:S02]  /*ad90*/  UMOV UR11, UR23 ;  /* 0x00000017000b7c82 */ /* 0x000fe40008000000 */
[----:B------:R0:W-:Y:S02]  /*ada0*/  UTMALDG.3D.MULTICAST [UR8], [UR14], UR20, desc[UR16] ;  /* 0x000010080e0073b4 */ /* 0x0001e40008011814 */
[----:B0-----:R-:W-:Y:S01]  /*adb0*/  UMOV UR8, UR22 ;  /* 0x0000001600087c82 */ /* 0x001fe20008000000 */
[----:B------:R-:W-:Y:S02]  /*adc0*/  UMOV UR11, UR24 ;  /* 0x00000018000b7c82 */ /* 0x000fe40008000000 */
[----:B------:R0:W-:Y:S02]  /*add0*/  UTMALDG.3D.MULTICAST [UR8], [UR32], UR30, desc[UR16] ;  /* 0x00001008200073b4 */ /* 0x0001e4000801181e */
[----:B0-----:R-:W-:Y:S05]  /*ade0*/  @P1 BRA `(.L_x_303) ;  /* 0xfffffffc00381947 */ /* 0x001fea000383ffff */
.L_x_300:
[----:B------:R-:W-:Y:S05]  /*adf0*/  BSYNC B1 ;  /* 0x0000000000017941 */ /* 0x000fea0003800000 */
.L_x_299:
[----:B------:R-:W-:Y:S01]  /*ae00*/  LOP3.LUT P1, RZ, R10, 0xff, RZ, 0xc0, !PT ;  /* 0x000000ff0aff7812 */ /* 0x000fe2000782c0ff */
[C---:B------:R-:W-:Y:S01]  /*ae10*/  IMAD.IADD R12, R3.reuse, 0x1, R12 ;  /* 0x00000001030c7824 */ /* 0x040fe200078e020c */
[----:B------:R-:W-:Y:S01]  /*ae20*/  ULDC.64 UR8, c[0x0][0x650] ;  /* 0x0001940000087ab9 */ /* 0x000fe20000000a00 */
[C---:B------:R-:W-:Y:S01]  /*ae30*/  ISETP.GE.U32.AND P2, PT, R3.reuse, 0x9, PT ;  /* 0x000000090300780c */ /* 0x040fe20003f46070 */
[----:B------:R-:W-:Y:S01]  /*ae40*/  BSSY B1, `(.L_x_304) ;  /* 0x000006a000017945 */ /* 0x000fe20003800000 */
[----:B------:R-:W-:Y:S01]  /*ae50*/  IMAD.MOV.U32 R11, RZ, RZ, -0x1 ;  /* 0xffffffffff0b7424 */ /* 0x000fe200078e00ff */
[----:B------:R-:W-:Y:S01]  /*ae60*/  ISETP.GT.U32.AND P0, PT, R12, 0x8, PT ;  /* 0x000000080c00780c */ /* 0x000fe20003f04070 */
[----:B------:R-:W-:Y:S01]  /*ae70*/  IMAD.MOV.U32 R20, RZ, RZ, -0x1 ;  /* 0xffffffffff147424 */ /* 0x000fe200078e00ff */
[----:B------:R-:W-:Y:S01]  /*ae80*/  PRMT R10, RZ, 0x7610, R10 ;  /* 0x00007610ff0a7816 */ /* 0x000fe2000000000a */
[----:B------:R-:W-:Y:S01]  /*ae90*/  IMAD.MOV.U32 R13, RZ, RZ, -0x1 ;  /* 0xffffffffff0d7424 */ /* 0x000fe200078e00ff */
[----:B------:R-:W-:-:S03]  /*aea0*/  ISETP.LT.U32.AND P0, PT, R3, 0x9, P0 ;  /* 0x000000090300780c */ /* 0x000fc60000701070 */
[----:B------:R-:W0:Y:S01]  /*aeb0*/  @P1 S2R R5, SR_CgaCtaId ;  /* 0x0000000000051919 */ /* 0x000e220000008800 */
[----:B------:R-:W-:-:S04]  /*aec0*/  @P1 MOV R4, 0x400 ;  /* 0x0000040000041802 */ /* 0x000fc80000000f00 */
[----:B0-----:R-:W-:Y:S01]  /*aed0*/  @P1 LEA R6, R5, R4, 0x18 ;  /* 0x0000000405061211 */ /* 0x001fe200078ec0ff */
[----:B------:R-:W-:-:S03]  /*aee0*/  IMAD.WIDE.U32 R4, R12, 0x38e38e39, RZ ;  /* 0x38e38e390c047825 */ /* 0x000fc600078e00ff */
[----:B------:R0:W-:Y:S01]  /*aef0*/  @P1 SYNCS.ARRIVE.TRANS64.A1T0 RZ, [R6+URZ+0xa8], RZ ;  /* 0x0000a8ff06ff19a7 */ /* 0x0001e2000810003f */
[----:B------:R-:W-:Y:S02]  /*af00*/  IADD3 R16, P1, R16, UR26, RZ ;  /* 0x0000001a10107c10 */ /* 0x000fe4000ff3e0ff */
[----:B------:R-:W-:Y:S02]  /*af10*/  SHF.R.U32.HI R7, RZ, 0x1, R5 ;  /* 0x00000001ff077819 */ /* 0x000fe40000011605 */
[----:B------:R-:W-:Y:S02]  /*af20*/  SEL R5, RZ, 0x1, !P0 ;  /* 0x00000001ff057807 */ /* 0x000fe40004000000 */
[----:B------:R-:W-:Y:S01]  /*af30*/  IADD3.X R17, R17, UR21, RZ, P1, !PT ;  /* 0x0000001511117c10 */ /* 0x000fe20008ffe4ff */
[----:B------:R-:W-:Y:S01]  /*af40*/  IMAD R12, R7, -0x9, R12 ;  /* 0xfffffff7070c7824 */ /* 0x000fe200078e020c */
[----:B------:R-:W-:Y:S02]  /*af50*/  ISETP.GE.U32.AND P0, PT, R16, UR8, PT ;  /* 0x0000000810007c0c */ /* 0x000fe4000bf06070 */
[----:B------:R-:W-:-:S02]  /*af60*/  LOP3.LUT R0, R0, R5, RZ, 0x3c, !PT ;  /* 0x0000000500007212 */ /* 0x000fc400078e3cff */
[----:B------:R-:W-:Y:S02]  /*af70*/  ISETP.GE.U32.AND.EX P0, PT, R17, UR9, PT, P0 ;  /* 0x0000000911007c0c */ /* 0x000fe4000bf06100 */
[----:B------:R-:W-:Y:S02]  /*af80*/  @P2 LOP3.LUT R0, R0, 0x1, R7, 0x78, !PT ;  /* 0x0000000100002812 */ /* 0x000fe400078e7807 */
[----:B------:R-:W-:-:S09]  /*af90*/  PRMT R4, RZ, 0x7610, R4 ;  /* 0x00007610ff047816 */ /* 0x000fd20000000004 */
[----:B0-----:R-:W-:Y:S05]  /*afa0*/  @P0 BRA `(.L_x_305) ;  /* 0x00000004004c0947 */ /* 0x001fea0003800000 */
[----:B------:R-:W0:Y:S01]  /*afb0*/  S2R R14, SR_CTAID.X ;  /* 0x00000000000e7919 */ /* 0x000e220000002500 */
[----:B------:R-:W-:Y:S01]  /*afc0*/  ULDC.64 UR8, c[0x0][0x628] ;  /* 0x00018a0000087ab9 */ /* 0x000fe20000000a00 */
[----:B------:R-:W1:Y:S01]  /*afd0*/  LDC R15, c[0x0][0x144] ;  /* 0x00005100ff0f7b82 */ /* 0x000e620000000800 */
[----:B------:R-:W-:Y:S01]  /*afe0*/  ISETP.NE.U32.AND P0, PT, RZ, UR8, PT ;  /* 0x00000008ff007c0c */ /* 0x000fe2000bf05070 */
[----:B------:R-:W2:Y:S01]  /*aff0*/  S2R R11, SR_CTAID.Y ;  /* 0x00000000000b7919 */ /* 0x000ea20000002600 */
[----:B------:R-:W-:Y:S01]  /*b000*/  ULDC UR10, c[0x0][0x150] ;  /* 0x00005400000a7ab9 */ /* 0x000fe20000000800 */
[----:B------:R-:W-:Y:S01]  /*b010*/  ULDC UR11, c[0x0][0x630] ;  /* 0x00018c00000b7ab9 */ /* 0x000fe20000000800 */
[----:B------:R-:W-:Y:S01]  /*b020*/  ISETP.NE.AND.EX P0, PT, RZ, UR9, PT, P0 ;  /* 0x00000009ff007c0c */ /* 0x000fe2000bf05300 */
[----:B------:R-:W-:Y:S01]  /*b030*/  IMAD.MOV.U32 R4, RZ, RZ, R16 ;  /* 0x000000ffff047224 */ /* 0x000fe200078e0010 */
[----:B0-----:R-:W-:-:S05]  /*b040*/  I2FP.F32.U32 R5, R14 ;  /* 0x0000000e00057245 */ /* 0x001fca0000201000 */
[----:B------:R-:W-:Y:S01]  /*b050*/  FMUL R20, R5, UR10 ;  /* 0x0000000a05147c20 */ /* 0x000fe20008400000 */
[----:B------:R-:W-:-:S05]  /*b060*/  IMAD.MOV.U32 R5, RZ, RZ, R17 ;  /* 0x000000ffff057224 */ /* 0x000fca00078e0011 */
[----:B--2---:R-:W-:Y:S05]  /*b070*/  @!P0 BRA `(.L_x_306) ;  /* 0x0000000000288947 */ /* 0x004fea0003800000 */
[----:B------:R-:W-:Y:S02]  /*b080*/  ULDC UR10, c[0x0][0x634] ;  /* 0x00018d00000a7ab9 */ /* 0x000fe40000000800 */
[----:B------:R-:W-:-:S05]  /*b090*/  IADD3 R5, P0, R16, UR10, RZ ;  /* 0x0000000a10057c10 */ /* 0x000fca000ff1e0ff */
[----:B------:R-:W-:-:S04]  /*b0a0*/  IMAD.X R13, RZ, RZ, R17, P0 ;  /* 0x000000ffff0d7224 */ /* 0x000fc800000e0611 */
[----:B------:R-:W-:-:S04]  /*b0b0*/  IMAD.WIDE.U32 R6, R13, UR8, RZ ;  /* 0x000000080d067c25 */ /* 0x000fc8000f8e00ff */
[----:B------:R-:W-:-:S04]  /*b0c0*/  IMAD.WIDE.U32 R6, P0, R5, UR9, R6 ;  /* 0x0000000905067c25 */ /* 0x000fc8000f800006 */
[----:B------:R-:W-:-:S04]  /*b0d0*/  IMAD.WIDE.U32 R4, R5, UR8, RZ ;  /* 0x0000000805047c25 */ /* 0x000fc8000f8e00ff */
[----:B------:R-:W-:Y:S01]  /*b0e0*/  IMAD.MOV.U32 R4, RZ, RZ, R7 ;  /* 0x000000ffff047224 */ /* 0x000fe200078e0007 */
[----:B------:R-:W-:Y:S01]  /*b0f0*/  IADD3 RZ, P1, R5, R6, RZ ;  /* 0x0000000605ff7210 */ /* 0x000fe20007f3e0ff */
[----:B------:R-:W-:-:S04]  /*b100*/  IMAD.X R5, RZ, RZ, RZ, P0 ;  /* 0x000000ffff057224 */ /* 0x000fc800000e06ff */
[----:B------:R-:W-:-:S08]  /*b110*/  IMAD.WIDE.U32.X R4, R13, UR9, R4, P1 ;  /* 0x000000090d047c25 */ /* 0x000fd000088e0404 */
.L_x_306:
[--C-:B------:R-:W-:Y:S01]  /*b120*/  SHF.R.U64 R13, R4, UR11, R5.reuse ;  /* 0x0000000b040d7c19 */ /* 0x100fe20008001205 */
[----:B------:R-:W0:Y:S01]  /*b130*/  F2I.U32.TRUNC.NTZ R20, R20 ;  /* 0x0000001400147305 */ /* 0x000e22000020f000 */
[----:B------:R-:W-:Y:S01]  /*b140*/  SHF.R.U32.HI R4, RZ, UR11, R5 ;  /* 0x0000000bff047c19 */ /* 0x000fe20008011605 */
[----:B------:R-:W-:Y:S01]  /*b150*/  ULDC.64 UR8, c[0x0][0x620] ;  /* 0x0001880000087ab9 */ /* 0x000fe20000000a00 */
[----:B------:R-:W-:Y:S01]  /*b160*/  IADD3 R7, P0, RZ, -R13, RZ ;  /* 0x8000000dff077210 */ /* 0x000fe20007f1e0ff */
[----:B------:R-:W-:Y:S01]  /*b170*/  ULDC.64 UR10, c[0x0][0x640] ;  /* 0x00019000000a7ab9 */ /* 0x000fe20000000a00 */
[----:B------:R-:W2:Y:S03]  /*b180*/  LDC R22, c[0x0][0x148] ;  /* 0x00005200ff167b82 */ /* 0x000ea60000000800 */
[----:B------:R-:W-:Y:S01]  /*b190*/  IMAD.X R4, RZ, RZ, ~R4, P0 ;  /* 0x000000ffff047224 */ /* 0x000fe200000e0e04 */
[----:B------:R-:W-:-:S03]  /*b1a0*/  ISETP.NE.U32.AND P0, PT, RZ, UR10, PT ;  /* 0x0000000aff007c0c */ /* 0x000fc6000bf05070 */
[----:B------:R-:W-:Y:S01]  /*b1b0*/  IMAD R6, R4, UR8, RZ ;  /* 0x0000000804067c24 */ /* 0x000fe2000f8e02ff */
[----:B------:R-:W-:Y:S01]  /*b1c0*/  ISETP.NE.AND.EX P0, PT, RZ, UR11, PT, P0 ;  /* 0x0000000bff007c0c */ /* 0x000fe2000bf05300 */
[----:B------:R-:W-:Y:S01]  /*b1d0*/  IMAD.WIDE.U32 R4, R7, UR8, R16 ;  /* 0x0000000807047c25 */ /* 0x000fe2000f8e0010 */
[----:B------:R-:W-:-:S03]  /*b1e0*/  ULDC UR8, c[0x0][0x618] ;  /* 0x0001860000087ab9 */ /* 0x000fc60000000800 */
[----:B------:R-:W-:Y:S01]  /*b1f0*/  IMAD R7, R7, UR9, R6 ;  /* 0x0000000907077c24 */ /* 0x000fe2000f8e0206 */
[----:B------:R-:W-:Y:S01]  /*b200*/  ULDC UR9, c[0x0][0x154] ;  /* 0x0000550000097ab9 */ /* 0x000fe20000000800 */
[----:B0-----:R-:W-:Y:S02]  /*b210*/  IMAD.MOV R6, RZ, RZ, -R20 ;  /* 0x000000ffff067224 */ /* 0x001fe400078e0a14 */
[----:B------:R-:W-:Y:S02]  /*b220*/  IMAD.IADD R5, R5, 0x1, R7 ;  /* 0x0000000105057824 */ /* 0x000fe400078e0207 */
[----:B-1----:R-:W-:Y:S01]  /*b230*/  IMAD R14, R15, R6, R14 ;  /* 0x000000060f0e7224 */ /* 0x002fe200078e020e */
[----:B------:R-:W-:Y:S02]  /*b240*/  I2FP.F32.U32 R6, R11 ;  /* 0x0000000b00067245 */ /* 0x000fe40000201000 */
[--C-:B------:R-:W-:Y:S02]  /*b250*/  SHF.R.U64 R15, R4, UR8, R5.reuse ;  /* 0x00000008040f7c19 */ /* 0x100fe40008001205 */
[----:B------:R-:W-:Y:S01]  /*b260*/  SHF.R.U32.HI R4, RZ, UR8, R5 ;  /* 0x00000008ff047c19 */ /* 0x000fe20008011605 */
[----:B------:R-:W-:Y:S01]  /*b270*/  FMUL R6, R6, UR9 ;  /* 0x0000000906067c20 */ /* 0x000fe20008400000 */
[----:B------:R-:W-:-:S02]  /*b280*/  ULDC UR8, c[0x0][0x608] ;  /* 0x0001820000087ab9 */ /* 0x000fc40000000800 */
[--C-:B------:R-:W-:Y:S01]  /*b290*/  SHF.R.U64 R21, R15, UR8, R4.reuse ;  /* 0x000000080f157c19 */ /* 0x100fe20008001204 */
[----:B------:R0:W1:Y:S01]  /*b2a0*/  F2I.U32.TRUNC.NTZ R24, R6 ;  /* 0x0000000600187305 */ /* 0x000062000020f000 */
[----:B------:R-:W-:Y:S01]  /*b2b0*/  SHF.R.U32.HI R4, RZ, UR8, R4 ;  /* 0x00000008ff047c19 */ /* 0x000fe20008011604 */
[----:B------:R-:W-:-:S03]  /*b2c0*/  ULDC UR8, c[0x0][0x658] ;  /* 0x0001960000087ab9 */ /* 0x000fc60000000800 */
[--C-:B------:R-:W-:Y:S02]  /*b2d0*/  SHF.R.U64 R20, R21, UR8, R4.reuse ;  /* 0x0000000815147c19 */ /* 0x100fe40008001204 */
[----:B------:R-:W-:-:S03]  /*b2e0*/  SHF.R.U32.HI R23, RZ, UR8, R4 ;  /* 0x00000008ff177c19 */ /* 0x000fc60008011604 */
[----:B------:R-:W-:Y:S02]  /*b2f0*/  IMAD.MOV.U32 R4, RZ, RZ, R20 ;  /* 0x000000ffff047224 */ /* 0x000fe400078e0014 */
[----:B------:R-:W-:Y:S01]  /*b300*/  IMAD.MOV.U32 R5, RZ, RZ, R23 ;  /* 0x000000ffff057224 */ /* 0x000fe200078e0017 */
[----:B0-----:R-:W-:Y:S06]  /*b310*/  @!P0 BRA `(.L_x_307) ;  /* 0x0000000000288947 */ /* 0x001fec0003800000 */
        /* <DEDUP_REMOVED lines=10> */
.L_x_307:
[----:B------:R-:W-:Y:S01]  /*b3c0*/  ISETP.NE.AND P0, PT, R2, 0x1, PT ;  /* 0x000000010200780c */ /* 0x000fe20003f05270 */
[----:B------:R-:W-:Y:S01]  /*b3d0*/  ULDC UR8, c[0x0][0x648] ;  /* 0x0001920000087ab9 */ /* 0x000fe20000000800 */
[----:B-1----:R-:W-:Y:S01]  /*b3e0*/  IMAD.MOV R24, RZ, RZ, -R24 ;  /* 0x000000ffff187224 */ /* 0x002fe200078e0a18 */
[----:B------:R-:W-:Y:S01]  /*b3f0*/  SHF.R.U64 R4, R4, UR8, R5 ;  /* 0x0000000804047c19 */ /* 0x000fe20008001205 */
[----:B------:R-:W-:Y:S01]  /*b400*/  ULDC UR8, c[0x0][0x638] ;  /* 0x00018e0000087ab9 */ /* 0x000fe20000000800 */
[----:B------:R-:W-:Y:S01]  /*b410*/  LOP3.LUT R21, R21, UR13, RZ, 0xc0, !PT ;  /* 0x0000000d15157c12 */ /* 0x000fe2000f8ec0ff */
[----:B------:R-:W-:Y:S02]  /*b420*/  ULDC UR9, c[0x0][0x610] ;  /* 0x0001840000097ab9 */ /* 0x000fe40000000800 */
[----:B------:R-:W-:Y:S02]  /*b430*/  IMAD.MOV R5, RZ, RZ, -R4 ;  /* 0x000000ffff057224 */ /* 0x000fe400078e0a04 */
[----:B------:R-:W-:-:S02]  /*b440*/  IMAD R21, R4, UR5, R21 ;  /* 0x0000000504157c24 */ /* 0x000fc4000f8e0215 */
[----:B------:R-:W-:Y:S01]  /*b450*/  IMAD R20, R5, UR8, R20 ;  /* 0x0000000805147c24 */ /* 0x000fe2000f8e0214 */
[----:B------:R-:W-:Y:S01]  /*b460*/  ULDC UR8, c[0x0][0x600] ;  /* 0x0001800000087ab9 */ /* 0x000fe20000000800 */
[----:B--2---:R-:W-:Y:S01]  /*b470*/  @P0 IMAD R14, R22, R24, R11 ;  /* 0x00000018160e0224 */ /* 0x004fe200078e020b */
[----:B------:R-:W-:Y:S01]  /*b480*/  LOP3.LUT R11, R15, UR4, RZ, 0xc0, !PT ;  /* 0x000000040f0b7c12 */ /* 0x000fe2000f8ec0ff */
[----:B------:R-:W-:Y:S02]  /*b490*/  IMAD.MOV.U32 R4, RZ, RZ, 0x1 ;  /* 0x00000001ff047424 */ /* 0x000fe400078e00ff */
[----:B------:R-:W-:Y:S02]  /*b4a0*/  IMAD R14, R21, UR9, R14 ;  /* 0x00000009150e7c24 */ /* 0x000fe4000f8e020e */
[----:B------:R-:W-:-:S05]  /*b4b0*/  IMAD R11, R20, UR8, R11 ;  /* 0x00000008140b7c24 */ /* 0x000fca000f8e020b */
[----:B------:R-:W-:Y:S02]  /*b4c0*/  SEL R20, R11, R14, !P0 ;  /* 0x0000000e0b147207 */ /* 0x000fe40004000000 */
[----:B------:R-:W-:-:S07]  /*b4d0*/  SEL R11, R14, R11, !P0 ;  /* 0x0000000b0e0b7207 */ /* 0x000fce0004000000 */
.L_x_305:
[----:B------:R-:W-:Y:S05]  /*b4e0*/  BSYNC B1 ;  /* 0x0000000000017941 */ /* 0x000fea0003800000 */
.L_x_304:
[----:B------:R-:W-:-:S13]  /*b4f0*/  LOP3.LUT P0, RZ, R4, 0xff, RZ, 0xc0, !PT ;  /* 0x000000ff04ff7812 */ /* 0x000fda000780c0ff */
[----:B------:R-:W-:Y:S05]  /*b500*/  @P0 BRA `(.L_x_308) ;  /* 0xfffffff400380947 */ /* 0x000fea000383ffff */
[----:B------:R-:W-:Y:S05]  /*b510*/  BSYNC B0 ;  /* 0x0000000000007941 */ /* 0x000fea0003800000 */
.L_x_297:
[----:B------:R-:W-:-:S03]  /*b520*/  UMOV UR8, 0xffffffff ;  /* 0xffffffff00087882 */ /* 0x000fc60000000000 */
[----:B------:R-:W-:Y:S05]  /*b530*/  BRA.DIV UR8, `(.L_x_309) ;  /* 0x0000000608c87947 */ /* 0x000fea000b800000 */
[----:B------:R-:W-:-:S13]  /*b540*/  ELECT P6, URZ, PT ;  /* 0x00000000003f782f */ /* 0x000fda00038c0000 */
.L_x_328:
[----:B------:R-:W-:Y:S04]  /*b550*/  BSSY B0, `(.L_x_310) ;  /* 0x0000058000007945 */ /* 0x000fe80003800000 */
[----:B------:R-:W-:Y:S05]  /*b560*/  @!P6 BRA `(.L_x_311) ;  /* 0x000000040058e947 */ /* 0x000fea0003800000 */
[----:B------:R-:W-:-:S04]  /*b570*/  LOP3.LUT R19, R19, 0x2, RZ, 0xfc, !PT ;  /* 0x0000000213137812 */ /* 0x000fc800078efcff */
[----:B------:R-:W-:-:S13]  /*b580*/  ISETP.NE.AND P0, PT, R19, 0x3, PT ;  /* 0x000000031300780c */ /* 0x000fda0003f05270 */
[----:B------:R-:W-:Y:S05]  /*b590*/  @!P0 BRA `(.L_x_312) ;  /* 0x0000000000048947 */ /* 0x000fea0003800000 */
[----:B------:R-:W-:Y:S01]  /*b5a0*/  BPT.TRAP 0x1 ;  /* 0x000000040000795c */ /* 0x000fe20000300000 */
.L_x_312:
[----:B------:R-:W0:Y:S01]  /*b5b0*/  S2R R3, SR_CgaCtaId ;  /* 0x0000000000037919 */ /* 0x000e220000008800 */
[----:B------:R-:W-:-:S04]  /*b5c0*/  MOV R2, 0x400 ;  /* 0x0000040000027802 */ /* 0x000fc80000000f00 */
[----:B0-----:R-:W-:Y:S02]  /*b5d0*/  LEA R3, R3, R2, 0x18 ;  /* 0x0000000203037211 */ /* 0x001fe400078ec0ff */
[----:B------:R-:W-:-:S03]  /*b5e0*/  SHF.L.U32 R2, R0, 0x1f, RZ ;  /* 0x0000001f00027819 */ /* 0x000fc600000006ff */
[----:B------:R-:W-:-:S04]  /*b5f0*/  VIADD R3, R3, 0x48 ;  /* 0x0000004803037836 */ /* 0x000fc80000000000 */
[C---:B------:R-:W-:Y:S02]  /*b600*/  IMAD R7, R12.reuse, 0x8, R3 ;  /* 0x000000080c077824 */ /* 0x040fe400078e0203 */
[----:B------:R-:W-:Y:S02]  /*b610*/  VIADD R12, R12, 0x1 ;  /* 0x000000010c0c7836 */ /* 0x000fe40000000000 */
[----:B------:R-:W0:Y:S03]  /*b620*/  SYNCS.PHASECHK.TRANS64.TRYWAIT P0, [R7+URZ], R2 ;  /* 0x00000002070075a7 */ /* 0x000e26000800017f */
[----:B------:R-:W-:-:S04]  /*b630*/  ISETP.NE.AND P1, PT, R12, 0x9, PT ;  /* 0x000000090c00780c */ /* 0x000fc80003f25270 */
[----:B------:R-:W-:Y:S02]  /*b640*/  SEL R5, RZ, 0x1, P1 ;  /* 0x00000001ff057807 */ /* 0x000fe40000800000 */
[----:B------:R-:W-:Y:S02]  /*b650*/  SEL R12, R12, RZ, P1 ;  /* 0x000000ff0c0c7207 */ /* 0x000fe40000800000 */
[----:B------:R-:W-:-:S03]  /*b660*/  LOP3.LUT R5, R0, R5, RZ, 0x3c, !PT ;  /* 0x0000000500057212 */ /* 0x000fc600078e3cff */
[----:B------:R-:W-:Y:S01]  /*b670*/  IMAD R9, R12, 0x8, R3 ;  /* 0x000000080c097824 */ /* 0x000fe200078e0203 */
[----:B------:R-:W-:Y:S01]  /*b680*/  SHF.L.U32 R4, R5, 0x1f, RZ ;  /* 0x0000001f05047819 */ /* 0x000fe200000006ff */
[----:B0-----:R-:W-:Y:S06]  /*b690*/  @!P0 BRA `(.L_x_313) ;  /* 0x0000000400908947 */ /* 0x001fec0003800000 */
.L_x_329:
[----:B------:R-:W1:Y:S01]  /*b6a0*/  SYNCS.PHASECHK.TRANS64.TRYWAIT P0, [R9+URZ], R4 ;  /* 0x00000004090075a7 */ /* 0x000e62000800017f */
[----:B------:R-:W-:-:S05]  /*b6b0*/  VIADD R0, R12, 0x1 ;  /* 0x000000010c007836 */ /* 0x000fca0000000000 */
[----:B------:R-:W-:-:S04]  /*b6c0*/  ISETP.NE.AND P1, PT, R0, 0x9, PT ;  /* 0x000000090000780c */ /* 0x000fc80003f25270 */
[----:B0-----:R-:W-:Y:S02]  /*b6d0*/  SEL R2, RZ, 0x1, P1 ;  /* 0x00000001ff027807 */ /* 0x001fe40000800000 */
[----:B------:R-:W-:Y:S02]  /*b6e0*/  SEL R0, R0, RZ, P1 ;  /* 0x000000ff00007207 */ /* 0x000fe40000800000 */
[----:B------:R-:W-:-:S03]  /*b6f0*/  LOP3.LUT R7, R5, R2, RZ, 0x3c, !PT ;  /* 0x0000000205077212 */ /* 0x000fc600078e3cff */
[----:B------:R-:W-:Y:S01]  /*b700*/  IMAD R6, R0, 0x8, R3 ;  /* 0x0000000800067824 */ /* 0x000fe200078e0203 */
[----:B------:R-:W-:Y:S01]  /*b710*/  SHF.L.U32 R5, R7, 0x1f, RZ ;  /* 0x0000001f07057819 */ /* 0x000fe200000006ff */
[----:B-1----:R-:W-:Y:S06]  /*b720*/  @!P0 BRA `(.L_x_314) ;  /* 0x0000000400808947 */ /* 0x002fec0003800000 */
.L_x_330:
[----:B------:R-:W1:Y:S01]  /*b730*/  SYNCS.PHASECHK.TRANS64.TRYWAIT P0, [R6+URZ], R5 ;  /* 0x00000005060075a7 */ /* 0x000e62000800017f */
[----:B------:R-:W-:-:S05]  /*b740*/  VIADD R0, R0, 0x1 ;  /* 0x0000000100007836 */ /* 0x000fca0000000000 */
[----:B------:R-:W-:-:S04]  /*b750*/  ISETP.NE.AND P1, PT, R0, 0x9, PT ;  /* 0x000000090000780c */ /* 0x000fc80003f25270 */
[----:B------:R-:W-:Y:S02]  /*b760*/  SEL R2, RZ, 0x1, P1 ;  /* 0x00000001ff027807 */ /* 0x000fe40000800000 */
[----:B------:R-:W-:Y:S02]  /*b770*/  SEL R0, R0, RZ, P1 ;  /* 0x000000ff00007207 */ /* 0x000fe40000800000 */
[----:B------:R-:W-:-:S03]  /*b780*/  LOP3.LUT R7, R7, R2, RZ, 0x3c, !PT ;  /* 0x0000000207077212 */ /* 0x000fc600078e3cff */
[----:B0-----:R-:W-:Y:S01]  /*b790*/  IMAD R9, R0, 0x8, R3 ;  /* 0x0000000800097824 */ /* 0x001fe200078e0203 */
[----:B------:R-:W-:Y:S01]  /*b7a0*/  SHF.L.U32 R4, R7, 0x1f, RZ ;  /* 0x0000001f07047819 */ /* 0x000fe200000006ff */
[----:B-1----:R-:W-:Y:S06]  /*b7b0*/  @!P0 BRA `(.L_x_315) ;  /* 0x0000000400708947 */ /* 0x002fec0003800000 */
.L_x_331:
        /* <DEDUP_REMOVED lines=9> */
.L_x_332:
        /* <DEDUP_REMOVED lines=9> */
.L_x_333:
        /* <DEDUP_REMOVED lines=9> */
.L_x_334:
        /* <DEDUP_REMOVED lines=9> */
.L_x_335:
[----:B------:R-:W1:Y:S01]  /*ba00*/  SYNCS.PHASECHK.TRANS64.TRYWAIT P0, [R9+URZ], R4 ;  /* 0x00000004090075a7 */ /* 0x000e62000800017f */
[----:B------:R-:W-:-:S05]  /*ba10*/  VIADD R0, R0, 0x1 ;  /* 0x0000000100007836 */ /* 0x000fca0000000000 */
[----:B------:R-:W-:-:S04]  /*ba20*/  ISETP.NE.AND P1, PT, R0, 0x9, PT ;  /* 0x000000090000780c */ /* 0x000fc80003f25270 */
[----:B------:R-:W-:Y:S02]  /*ba30*/  SEL R2, RZ, 0x1, P1 ;  /* 0x00000001ff027807 */ /* 0x000fe40000800000 */
[----:B------:R-:W-:Y:S02]  /*ba40*/  SEL R0, R0, RZ, P1 ;  /* 0x000000ff00007207 */ /* 0x000fe40000800000 */
[----:B------:R-:W-:Y:S01]  /*ba50*/  LOP3.LUT R2, R7, R2, RZ, 0x3c, !PT ;  /* 0x0000000207027212 */ /* 0x000fe200078e3cff */
[----:B-1----:R-:W-:Y:S06]  /*ba60*/  @!P0 BRA `(.L_x_320) ;  /* 0x0000000400288947 */ /* 0x002fec0003800000 */
.L_x_336:
[----:B------:R-:W-:Y:S01]  /*ba70*/  IMAD R3, R0, 0x8, R3 ;  /* 0x0000000800037824 */ /* 0x000fe200078e0203 */
[----:B------:R-:W-:-:S07]  /*ba80*/  SHF.L.U32 R0, R2, 0x1f, RZ ;  /* 0x0000001f02007819 */ /* 0x000fce00000006ff */
.L_x_321:
[----:B--2---:R2:W3:Y:S02]  /*ba90*/  SYNCS.PHASECHK.TRANS64.TRYWAIT P0, [R3+URZ], R0 ;  /* 0x00000000030075a7 */ /* 0x0044e4000800017f */
[----:B---3--:R-:W-:Y:S05]  /*baa0*/  @!P0 NANOSLEEP.SYNCS 0x989680 ;  /* 0x009896800000895d */ /* 0x008fea0003900000 */
[----:B------:R-:W3:Y:S02]  /*bab0*/  @!P0 SYNCS.PHASECHK.TRANS64 P0, [R3+URZ], R0 ;  /* 0x00000000030085a7 */ /* 0x000ee4000800007f */
[----:B---3--:R-:W-:Y:S05]  /*bac0*/  @!P0 BRA `(.L_x_321) ;  /* 0xfffffffc00f08947 */ /* 0x008fea000383ffff */
.L_x_311:
[----:B------:R-:W-:Y:S05]  /*bad0*/  BSYNC B0 ;  /* 0x0000000000007941 */ /* 0x000fea0003800000 */
.L_x_310:
[----:B------:R-:W-:Y:S05]  /*bae0*/  EXIT ;  /* 0x000000000000794d */ /* 0x000fea0003800000 */
.L_x_22:
[----:B---3--:R3:W4:Y:S02]  /*baf0*/  SYNCS.PHASECHK.TRANS64.TRYWAIT P1, [R3+URZ], R0 ;  /* 0x00000000030075a7 */ /* 0x008724000802017f */
[----:B----4-:R-:W-:Y:S05]  /*bb00*/  @!P1 NANOSLEEP.SYNCS 0x989680 ;  /* 0x009896800000995d */ /* 0x010fea0003900000 */
[----:B------:R-:W4:Y:S02]  /*bb10*/  @!P1 SYNCS.PHASECHK.TRANS64 P1, [R3+URZ], R0 ;  /* 0x00000000030095a7 */ /* 0x000f24000802007f */
[----:B----4-:R-:W-:Y:S05]  /*bb20*/  @!P1 BRA `(.L_x_22) ;  /* 0xfffffffc00f09947 */ /* 0x010fea000383ffff */
[----:B------:R-:W-:Y:S05]  /*bb30*/  BRA `(.L_x_21) ;  /* 0xffffff5800ac7947 */ /* 0x000fea000383ffff */
.L_x_27:
[----:B-1----:R1:W2:Y:S02]  /*bb40*/  SYNCS.PHASECHK.TRANS64.TRYWAIT P1, [R5+URZ], R4 ;  /* 0x00000004050075a7 */ /* 0x0022a4000802017f */
[----:B--2---:R-:W-:Y:S05]  /*bb50*/  @!P1 NANOSLEEP.SYNCS 0x989680 ;  /* 0x009896800000995d */ /* 0x004fea0003900000 */
[----:B------:R-:W2:Y:S02]  /*bb60*/  @!P1 SYNCS.PHASECHK.TRANS64 P1, [R5+URZ], R4 ;  /* 0x00000004050095a7 */ /* 0x000ea4000802007f */
[----:B--2---:R-:W-:Y:S05]  /*bb70*/  @!P1 BRA `(.L_x_27) ;  /* 0xfffffffc00f09947 */ /* 0x004fea000383ffff */
[----:B------:R-:W-:Y:S05]  /*bb80*/  BRA `(.L_x_26) ;  /* 0xffffff5c00607947 */ /* 0x000fea000383ffff */
.L_x_298:
[----:B------:R-:W-:Y:S01]  /*bb90*/  BSSY B1, `(.L_x_322) ;  /* 0x0000006000017945 */ /* 0x000fe20003800000 */
[----:B------:R-:W-:-:S07]  /*bba0*/  IMAD.MOV.U32 R15, RZ, RZ, -0x1 ;  /* 0xffffffffff0f7424 */ /* 0x000fce00078e00ff */
[----:B------:R-:W-:Y:S05]  /*bbb0*/  WARPSYNC.COLLECTIVE R15, `(.L_x_323) ;  /* 0x000000000f0c7348 */ /* 0x000fea0003c00000 */
[----:B------:R-:W-:Y:S02]  /*bbc0*/  ELECT P6, UR62, PT ;  /* 0x00000000003e782f */ /* 0x000fe400038c0000 */
[----:B------:R-:W-:Y:S01]  /*bbd0*/  MOV R14, UR62 ;  /* 0x0000003e000e7c02 */ /* 0x000fe20008000f00 */
[----:B------:R-:W-:Y:S10]  /*bbe0*/  ENDCOLLECTIVE ;  /* 0x000000000000791b */ /* 0x000ff40003800000 */
.L_x_323:
[----:B------:R-:W-:Y:S05]  /*bbf0*/  BSYNC B1 ;  /* 0x0000000000017941 */ /* 0x000fea0003800000 */
.L_x_322:
[----:B------:R-:W-:Y:S05]  /*bc00*/  BRA `(.L_x_324) ;  /* 0xffffffec00847947 */ /* 0x000fea000383ffff */
.L_x_301:
[----:B0-----:R0:W1:Y:S02]  /*bc10*/  SYNCS.PHASECHK.TRANS64.TRYWAIT P0, [R14+URZ+0x48], R7 ;  /* 0x000048070e0075a7 */ /* 0x001064000800017f */
[----:B-1----:R-:W-:Y:S05]  /*bc20*/  @!P0 NANOSLEEP.SYNCS 0x989680 ;  /* 0x009896800000895d */ /* 0x002fea0003900000 */
[----:B------:R-:W1:Y:S02]  /*bc30*/  @!P0 SYNCS.PHASECHK.TRANS64 P0, [R14+URZ+0x48], R7 ;  /* 0x000048070e0085a7 */ /* 0x000e64000800007f */
[----:B-1----:R-:W-:Y:S05]  /*bc40*/  @!P0 BRA `(.L_x_301) ;  /* 0xfffffffc00f08947 */ /* 0x002fea000383ffff */
[----:B------:R-:W-:Y:S05]  /*bc50*/  BRA `(.L_x_325) ;  /* 0xffffffec00c07947 */ /* 0x000fea000383ffff */
.L_x_309:
[----:B------:R-:W-:Y:S01]  /*bc60*/  BSSY B0, `(.L_x_326) ;  /* 0x0000006000007945 */ /* 0x000fe20003800000 */
[----:B------:R-:W-:-:S07]  /*bc70*/  IMAD.MOV.U32 R15, RZ, RZ, -0x1 ;  /* 0xffffffffff0f7424 */ /* 0x000fce00078e00ff */
[----:B------:R-:W-:Y:S05]  /*bc80*/  WARPSYNC.COLLECTIVE R15, `(.L_x_327) ;  /* 0x000000000f0c7348 */ /* 0x000fea0003c00000 */
[----:B------:R-:W-:Y:S02]  /*bc90*/  ELECT P6, UR62, PT ;  /* 0x00000000003e782f */ /* 0x000fe400038c0000 */
[----:B------:R-:W-:Y:S01]  /*bca0*/  MOV R14, UR62 ;  /* 0x0000003e000e7c02 */ /* 0x000fe20008000f00 */
[----:B------:R-:W-:Y:S10]  /*bcb0*/  ENDCOLLECTIVE ;  /* 0x000000000000791b */ /* 0x000ff40003800000 */
.L_x_327:
[----:B------:R-:W-:Y:S05]  /*bcc0*/  BSYNC B0 ;  /* 0x0000000000007941 */ /* 0x000fea0003800000 */
.L_x_326:
[----:B------:R-:W-:Y:S05]  /*bcd0*/  BRA `(.L_x_328) ;  /* 0xfffffff8001c7947 */ /* 0x000fea000383ffff */
.L_x_313:
[----:B0-----:R0:W1:Y:S02]  /*bce0*/  SYNCS.PHASECHK.TRANS64.TRYWAIT P0, [R7+URZ], R2 ;  /* 0x00000002070075a7 */ /* 0x001064000800017f */
[----:B-1----:R-:W-:Y:S05]  /*bcf0*/  @!P0 NANOSLEEP.SYNCS 0x989680 ;  /* 0x009896800000895d */ /* 0x002fea0003900000 */
[----:B------:R-:W1:Y:S02]  /*bd00*/  @!P0 SYNCS.PHASECHK.TRANS64 P0, [R7+URZ], R2 ;  /* 0x00000002070085a7 */ /* 0x000e64000800007f */
[----:B-1----:R-:W-:Y:S05]  /*bd10*/  @!P0 BRA `(.L_x_313) ;  /* 0xfffffffc00f08947 */ /* 0x002fea000383ffff */
[----:B------:R-:W-:Y:S05]  /*bd20*/  BRA `(.L_x_329) ;  /* 0xfffffff8005c7947 */ /* 0x000fea000383ffff */
.L_x_314:
[----:B0-----:R0:W1:Y:S02]  /*bd30*/  SYNCS.PHASECHK.TRANS64.TRYWAIT P0, [R9+URZ], R4 ;  /* 0x00000004090075a7 */ /* 0x001064000800017f */
[----:B-1----:R-:W-:Y:S05]  /*bd40*/  @!P0 NANOSLEEP.SYNCS 0x989680 ;  /* 0x009896800000895d */ /* 0x002fea0003900000 */
[----:B------:R-:W1:Y:S02]  /*bd50*/  @!P0 SYNCS.PHASECHK.TRANS64 P0, [R9+URZ], R4 ;  /* 0x00000004090085a7 */ /* 0x000e64000800007f */
[----:B-1----:R-:W-:Y:S05]  /*bd60*/  @!P0 BRA `(.L_x_314) ;  /* 0xfffffffc00f08947 */ /* 0x002fea000383ffff */
[----:B------:R-:W-:Y:S05]  /*bd70*/  BRA `(.L_x_330) ;  /* 0xfffffff8006c7947 */ /* 0x000fea000383ffff */
.L_x_315:
[----:B0-----:R0:W1:Y:S02]  /*bd80*/  SYNCS.PHASECHK.TRANS64.TRYWAIT P0, [R6+URZ], R5 ;  /* 0x00000005060075a7 */ /* 0x001064000800017f */
[----:B-1----:R-:W-:Y:S05]  /*bd90*/  @!P0 NANOSLEEP.SYNCS 0x989680 ;  /* 0x009896800000895d */ /* 0x002fea0003900000 */
[----:B------:R-:W1:Y:S02]  /*bda0*/  @!P0 SYNCS.PHASECHK.TRANS64 P0, [R6+URZ], R5 ;  /* 0x00000005060085a7 */ /* 0x000e64000800007f */
[----:B-1----:R-:W-:Y:S05]  /*bdb0*/  @!P0 BRA `(.L_x_315) ;  /* 0xfffffffc00f08947 */ /* 0x002fea000383ffff */
[----:B------:R-:W-:Y:S05]  /*bdc0*/  BRA `(.L_x_331) ;  /* 0xfffffff8007c7947 */ /* 0x000fea000383ffff */
.L_x_316:
[----:B0-----:R0:W1:Y:S02]  /*bdd0*/  SYNCS.PHASECHK.TRANS64.TRYWAIT P0, [R9+URZ], R4 ;  /* 0x00000004090075a7 */ /* 0x001064000800017f */
[----:B-1----:R-:W-:Y:S05]  /*bde0*/  @!P0 NANOSLEEP.SYNCS 0x989680 ;  /* 0x009896800000895d */ /* 0x002fea0003900000 */
[----:B------:R-:W1:Y:S02]  /*bdf0*/  @!P0 SYNCS.PHASECHK.TRANS64 P0, [R9+URZ], R4 ;  /* 0x00000004090085a7 */ /* 0x000e64000800007f */
[----:B-1----:R-:W-:Y:S05]  /*be00*/  @!P0 BRA `(.L_x_316) ;  /* 0xfffffffc00f08947 */ /* 0x002fea000383ffff */
[----:B------:R-:W-:Y:S05]  /*be10*/  BRA `(.L_x_332) ;  /* 0xfffffff8008c7947 */ /* 0x000fea000383ffff */
.L_x_317:
[----:B0-----:R0:W1:Y:S02]  /*be20*/  SYNCS.PHASECHK.TRANS64.TRYWAIT P0, [R6+URZ], R5 ;  /* 0x00000005060075a7 */ /* 0x001064000800017f */
[----:B-1----:R-:W-:Y:S05]  /*be30*/  @!P0 NANOSLEEP.SYNCS 0x989680 ;  /* 0x009896800000895d */ /* 0x002fea0003900000 */
[----:B------:R-:W1:Y:S02]  /*be40*/  @!P0 SYNCS.PHASECHK.TRANS64 P0, [R6+URZ], R5 ;  /* 0x00000005060085a7 */ /* 0x000e64000800007f */
[----:B-1----:R-:W-:Y:S05]  /*be50*/  @!P0 BRA `(.L_x_317) ;  /* 0xfffffffc00f08947 */ /* 0x002fea000383ffff */
[----:B------:R-:W-:Y:S05]  /*be60*/  BRA `(.L_x_333) ;  /* 0xfffffff8009c7947 */ /* 0x000fea000383ffff */
.L_x_318:
[----:B0-----:R0:W1:Y:S02]  /*be70*/  SYNCS.PHASECHK.TRANS64.TRYWAIT P0, [R9+URZ], R4 ;  /* 0x00000004090075a7 */ /* 0x001064000800017f */
[----:B-1----:R-:W-:Y:S05]  /*be80*/  @!P0 NANOSLEEP.SYNCS 0x989680 ;  /* 0x009896800000895d */ /* 0x002fea0003900000 */
[----:B------:R-:W1:Y:S02]  /*be90*/  @!P0 SYNCS.PHASECHK.TRANS64 P0, [R9+URZ], R4 ;  /* 0x00000004090085a7 */ /* 0x000e64000800007f */
[----:B-1----:R-:W-:Y:S05]  /*bea0*/  @!P0 BRA `(.L_x_318) ;  /* 0xfffffffc00f08947 */ /* 0x002fea000383ffff */
[----:B------:R-:W-:Y:S05]  /*beb0*/  BRA `(.L_x_334) ;  /* 0xfffffff800ac7947 */ /* 0x000fea000383ffff */
.L_x_319:
[----:B0-----:R0:W1:Y:S02]  /*bec0*/  SYNCS.PHASECHK.TRANS64.TRYWAIT P0, [R6+URZ], R5 ;  /* 0x00000005060075a7 */ /* 0x001064000800017f */
[----:B-1----:R-:W-:Y:S05]  /*bed0*/  @!P0 NANOSLEEP.SYNCS 0x989680 ;  /* 0x009896800000895d */ /* 0x002fea0003900000 */
[----:B------:R-:W1:Y:S02]  /*bee0*/  @!P0 SYNCS.PHASECHK.TRANS64 P0, [R6+URZ], R5 ;  /* 0x00000005060085a7 */ /* 0x000e64000800007f */
[----:B-1----:R-:W-:Y:S05]  /*bef0*/  @!P0 BRA `(.L_x_319) ;  /* 0xfffffffc00f08947 */ /* 0x002fea000383ffff */
[----:B------:R-:W-:Y:S05]  /*bf00*/  BRA `(.L_x_335) ;  /* 0xfffffff800bc7947 */ /* 0x000fea000383ffff */
.L_x_320:
[----:B-1----:R1:W2:Y:S02]  /*bf10*/  SYNCS.PHASECHK.TRANS64.TRYWAIT P0, [R9+URZ], R4 ;  /* 0x00000004090075a7 */ /* 0x0022a4000800017f */
[----:B--2---:R-:W-:Y:S05]  /*bf20*/  @!P0 NANOSLEEP.SYNCS 0x989680 ;  /* 0x009896800000895d */ /* 0x004fea0003900000 */
[----:B------:R-:W2:Y:S02]  /*bf30*/  @!P0 SYNCS.PHASECHK.TRANS64 P0, [R9+URZ], R4 ;  /* 0x00000004090085a7 */ /* 0x000ea4000800007f */
[----:B--2---:R-:W-:Y:S05]  /*bf40*/  @!P0 BRA `(.L_x_320) ;  /* 0xfffffffc00f08947 */ /* 0x004fea000383ffff */
[----:B------:R-:W-:Y:S05]  /*bf50*/  BRA `(.L_x_336) ;  /* 0xfffffff800c47947 */ /* 0x000fea000383ffff */
.L_x_337:
[----:B------:R-:W-:-:S00]  /*bf60*/  BRA `(.L_x_337) ;  /* 0xfffffffc00fc7947 */ /* 0x000fc0000383ffff */
[----:B------:R-:W-:-:S00]  /*bf70*/  NOP ;  /* 0x0000000000007918 */ /* 0x000fc00000000000 */
        /* <DEDUP_REMOVED lines=8> */
.L_x_338:


//--------------------- .nv.global.init           --------------------------
	.section	.nv.global.init,"aw",@progbits
.nv.global.init:
	.type		$str$22,@object
	.size		$str$22,($str$23 - $str$22)
$str$22:
        /*0000*/ 	.byte	0x6b, 0x5f, 0x74, 0x69, 0x6c, 0x65, 0x5f, 0x63, 0x6f, 0x75, 0x6e, 0x74, 0x20, 0x3e, 0x3d, 0x20
        /*0010*/ 	.byte	0x31, 0x00
	.type		$str$23,@object
	.size		$str$23,(__unnamed_1 - $str$23)
$str$23:
        /*0012*/ 	.byte	0x2f, 0x74, 0x6d, 0x70, 0x2f, 0x63, 0x75, 0x74, 0x6c, 0x61, 0x73, 0x73, 0x5f, 0x73, 0x77, 0x65
        /*0022*/ 	.byte	0x65, 0x70, 0x5f, 0x73, 0x72, 0x63, 0x2f, 0x69, 0x6e, 0x63, 0x6c, 0x75, 0x64, 0x65, 0x2f, 0x63
        /*0032*/ 	.byte	0x75, 0x74, 0x6c, 0x61, 0x73, 0x73, 0x2f, 0x67, 0x65, 0x6d, 0x6d, 0x2f, 0x63, 0x6f, 0x6c, 0x6c
        /*0042*/ 	.byte	0x65, 0x63, 0x74, 0x69, 0x76, 0x65, 0x2f, 0x73, 0x6d, 0x39, 0x30, 0x5f, 0x6d, 0x6d, 0x61, 0x5f
        /*0052*/ 	.byte	0x74, 0x6d, 0x61, 0x5f, 0x67, 0x6d, 0x6d, 0x61, 0x5f, 0x73, 0x73, 0x5f, 0x77, 0x61, 0x72, 0x70
        /*0062*/ 	.byte	0x73, 0x70, 0x65, 0x63, 0x69, 0x61, 0x6c, 0x69, 0x7a, 0x65, 0x64, 0x2e, 0x68, 0x70, 0x70, 0x00
	.type		__unnamed_1,@object
	.size		__unnamed_1,(.L_0 - __unnamed_1)
__unnamed_1:
        /*0072*/ 	.byte	0x76, 0x6f, 0x69, 0x64, 0x20, 0x63, 0x75, 0x74, 0x6c, 0x61, 0x73, 0x73, 0x3a, 0x3a, 0x67, 0x65
        /* <DEDUP_REMOVED lines=181> */
        /*0bd2*/ 	.byte	0x69, 0x64, 0x65, 0x6e, 0x74, 0x69, 0x74, 0x79, 0x5d, 0x00
.L_0:


//--------------------- .nv.shared._ZN7cutlass13device_kernelINS_4gemm6kernel13GemmUniversalIN4cute5tupleIJiiiiEEENS1_10collective13CollectiveMmaINS1_34MainloopSm90TmaGmmaWarpSpecializedILi9ENS5_IJNS4_1CILi2EEENSA_ILi4EEENSA_ILi1EEEEEENS1_35KernelTmaWarpSpecializedCooperativeEEENS5_IJNSA_ILi128EEENSA_ILi256EEENSA_ILi32EEEEEENS_10bfloat16_tENS5_IJlSD_lEEESL_SM_NS4_8TiledMMAINS4_8MMA_AtomIJNS4_4SM904GMMA28MMA_64x256x16_F32BF16BF16_SSILNSQ_5MajorE0ELSS_0ELNSQ_7ScaleInE1ELST_1EEEEEENS4_6LayoutINS5_IJSB_SD_SD_EEENS5_IJSD_NSA_ILi0EEESY_EEEEENS5_IJNS4_10UnderscoreES11_S11_EEEEENS4_23SM90_TMA_LOAD_MULTICASTENS4_14ComposedLayoutINS4_7SwizzleILi2ELi4ELi3EEENS4_18smem_ptr_flag_bitsILi16EEENSW_INS5_IJNSA_ILi8EEESJ_EEENS5_IJSJ_SD_EEEEEEEvNS4_8identityES14_S1E_vS1F_EENS_8epilogue10collective6detail29Sm90TmaWarpSpecializedAdapterINS1I_15DefaultEpilogueISL_SM_SM_NS1H_6thread17LinearCombinationISL_Li1EffLNS1M_9ScaleType4KindE0ELNS_15FloatRoundStyleE2ESL_EENS1_15EpilogueDefaultEEEEEvvEEEEvNT_6ParamsE --------------------------
	.section	.nv.shared._ZN7cutlass13device_kernelINS_4gemm6kernel13GemmUniversalIN4cute5tupleIJiiiiEEENS1_10collective13CollectiveMmaINS1_34MainloopSm90TmaGmmaWarpSpecializedILi9ENS5_IJNS4_1CILi2EEENSA_ILi4EEENSA_ILi1EEEEEENS1_35KernelTmaWarpSpecializedCooperativeEEENS5_IJNSA_ILi128EEENSA_ILi256EEENSA_ILi32EEEEEENS_10bfloat16_tENS5_IJlSD_lEEESL_SM_NS4_8TiledMMAINS4_8MMA_AtomIJNS4_4SM904GMMA28MMA_64x256x16_F32BF16BF16_SSILNSQ_5MajorE0ELSS_0ELNSQ_7ScaleInE1ELST_1EEEEEENS4_6LayoutINS5_IJSB_SD_SD_EEENS5_IJSD_NSA_ILi0EEESY_EEEEENS5_IJNS4_10UnderscoreES11_S11_EEEEENS4_23SM90_TMA_LOAD_MULTICASTENS4_14ComposedLayoutINS4_7SwizzleILi2ELi4ELi3EEENS4_18smem_ptr_flag_bitsILi16EEENSW_INS5_IJNSA_ILi8EEESJ_EEENS5_IJSJ_SD_EEEEEEEvNS4_8identityES14_S1E_vS1F_EENS_8epilogue10collective6detail29Sm90TmaWarpSpecializedAdapterINS1I_15DefaultEpilogueISL_SM_SM_NS1H_6thread17LinearCombinationISL_Li1EffLNS1M_9ScaleType4KindE0ELNS_15FloatRoundStyleE2ESL_EENS1_15EpilogueDefaultEEEEEvvEEEEvNT_6ParamsE,"aw",@nobits
	.sectionflags	@""
	.align	16
	.zero		1024


//--------------------- .nv.shared.reserved.0     --------------------------
	.section	.nv.shared.reserved.0,"aw",@nobits
	.weak		__nv_reservedSMEM_offset_0_alias
	.size		__nv_reservedSMEM_offset_0_alias, 0, 0
	.other		__nv_reservedSMEM_offset_0_alias,@"STO_CUDA_RESERVED_SHARED STV_DEFAULT"
__nv_reservedSMEM_offset_0_alias:
	.zero		0


//--------------------- .nv.global                --------------------------
	.section	.nv.global,"aw",@nobits
.nv.global:
	.type		_ZN40_INTERNAL_b3a68c02_4_k_cu_94dcdd82_295454cute1_E,@object
	.size		_ZN40_INTERNAL_b3a68c02_4_k_cu_94dcdd82_295454cute1_E,(_ZN40_INTERNAL_b3a68c02_4_k_cu_94dcdd82_295454cuda3std3__45__cpo6cbeginE - _ZN40_INTERNAL_b3a68c02_4_k_cu_94dcdd82_295454cute1_E)
_ZN40_INTERNAL_b3a68c02_4_k_cu_94dcdd82_295454cute1_E:
	.zero		1
	.type		_ZN40_INTERNAL_b3a68c02_4_k_cu_94dcdd82_295454cuda3std3__45__cpo6cbeginE,@object
	.size		_ZN40_INTERNAL_b3a68c02_4_k_cu_94dcdd82_295454cuda3std3__45__cpo6cbeginE,(_ZN40_INTERNAL_b3a68c02_4_k_cu_94dcdd82_295454cuda3std3__48in_placeE - _ZN40_INTERNAL_b3a68c02_4_k_cu_94dcdd82_295454cuda3std3__45__cpo6cbeginE)
_ZN40_INTERNAL_b3a68c02_4_k_cu_94dcdd82_295454cuda3std3__45__cpo6cbeginE:
	.zero		1
	.type		_ZN40_INTERNAL_b3a68c02_4_k_cu_94dcdd82_295454cuda3std3__48in_placeE,@object
	.size		_ZN40_INTERNAL_b3a68c02_4_k_cu_94dcdd82_295454cuda3std3__48in_placeE,(_ZN40_INTERNAL_b3a68c02_4_k_cu_94dcdd82_295454cuda3std6ranges3__45__cpo9iter_moveE - _ZN40_INTERNAL_b3a68c02_4_k_cu_94dcdd82_295454cuda3std3__48in_placeE)
_ZN40_INTERNAL_b3a68c02_4_k_cu_94dcdd82_295454cuda3std3__48in_placeE:
	.zero		1
	.type		_ZN40_INTERNAL_b3a68c02_4_k_cu_94dcdd82_295454cuda3std6ranges3__45__cpo9iter_moveE,@object
	.size		_ZN40_INTERNAL_b3a68c02_4_k_cu_94dcdd82_295454cuda3std6ranges3__45__cpo9iter_moveE,(_ZN40_INTERNAL_b3a68c02_4_k_cu_94dcdd82_295454cuda3std3__45__cpo5beginE - _ZN40_INTERNAL_b3a68c02_4_k_cu_94dcdd82_295454cuda3std6ranges3__45__cpo9iter_moveE)
_ZN40_INTERNAL_b3a68c02_4_k_cu_94dcdd82_295454cuda3std6ranges3__45__cpo9iter_moveE:
	.zero		1
	.type		_ZN40_INTERNAL_b3a68c02_4_k_cu_94dcdd82_295454cuda3std3__45__cpo5beginE,@object
	.size		_ZN40_INTERNAL_b3a68c02_4_k_cu_94dcdd82_295454cuda3std3__45__cpo5beginE,(_ZN40_INTERNAL_b3a68c02_4_k_cu_94dcdd82_295454cuda3std3__442_GLOBAL__N__b3a68c02_4_k_cu_94dcdd82_295456ignoreE - _ZN40_INTERNAL_b3a68c02_4_k_cu_94dcdd82_295454cuda3std3__45__cpo5beginE)
_ZN40_INTERNAL_b3a68c02_4_k_cu_94dcdd82_295454cuda3std3__45__cpo5beginE:
	.zero		1
	.type		_ZN40_INTERNAL_b3a68c02_4_k_cu_94dcdd82_295454cuda3std3__442_GLOBAL__N__b3a68c02_4_k_cu_94dcdd82_295456ignoreE,@object
	.size		_ZN40_INTERNAL_b3a68c02_4_k_cu_94dcdd82_295454cuda3std3__442_GLOBAL__N__b3a68c02_4_k_cu_94dcdd82_295456ignoreE,(_ZN40_INTERNAL_b3a68c02_4_k_cu_94dcdd82_295454cute7productE - _ZN40_INTERNAL_b3a68c02_4_k_cu_94dcdd82_295454cuda3std3__442_GLOBAL__N__b3a68c02_4_k_cu_94dcdd82_295456ignoreE)
_ZN40_INTERNAL_b3a68c02_4_k_cu_94dcdd82_295454cuda3std3__442_GLOBAL__N__b3a68c02_4_k_cu_94dcdd82_295456ignoreE:
	.zero		1
	.type		_ZN40_INTERNAL_b3a68c02_4_k_cu_94dcdd82_295454cute7productE,@object
	.size		_ZN40_INTERNAL_b3a68c02_4_k_cu_94dcdd82_295454cute7productE,(_ZN40_INTERNAL_b3a68c02_4_k_cu_94dcdd82_295454cuda3std3__45__cpo3endE - _ZN40_INTERNAL_b3a68c02_4_k_cu_94dcdd82_295454cute7productE)
_ZN40_INTERNAL_b3a68c02_4_k_cu_94dcdd82_295454cute7productE:
	.zero		1
	.type		_ZN40_INTERNAL_b3a68c02_4_k_cu_94dcdd82_295454cuda3std3__45__cpo3endE,@object
	.size		_ZN40_INTERNAL_b3a68c02_4_k_cu_94dcdd82_295454cuda3std3__45__cpo3endE,(_ZN40_INTERNAL_b3a68c02_4_k_cu_94dcdd82_295454cuda3std3__419piecewise_constructE - _ZN40_INTERNAL_b3a68c02_4_k_cu_94dcdd82_295454cuda3std3__45__cpo3endE)
_ZN40_INTERNAL_b3a68c02_4_k_cu_94dcdd82_295454cuda3std3__45__cpo3endE:
	.zero		1
	.type		_ZN40_INTERNAL_b3a68c02_4_k_cu_94dcdd82_295454cuda3std3__419piecewise_constructE,@object
	.size		_ZN40_INTERNAL_b3a68c02_4_k_cu_94dcdd82_295454cuda3std3__419piecewise_constructE,(_ZN40_INTERNAL_b3a68c02_4_k_cu_94dcdd82_295454cuda3std3__45__cpo4cendE - _ZN40_INTERNAL_b3a68c02_4_k_cu_94dcdd82_295454cuda3std3__419piecewise_constructE)
_ZN40_INTERNAL_b3a68c02_4_k_cu_94dcdd82_295454cuda3std3__419piecewise_constructE:
	.zero		1
	.type		_ZN40_INTERNAL_b3a68c02_4_k_cu_94dcdd82_295454cuda3std3__45__cpo4cendE,@object
	.size		_ZN40_INTERNAL_b3a68c02_4_k_cu_94dcdd82_295454cuda3std3__45__cpo4cendE,(_ZN40_INTERNAL_b3a68c02_4_k_cu_94dcdd82_295454cuda3std6ranges3__45__cpo4swapE - _ZN40_INTERNAL_b3a68c02_4_k_cu_94dcdd82_295454cuda3std3__45__cpo4cendE)
_ZN40_INTERNAL_b3a68c02_4_k_cu_94dcdd82_295454cuda3std3__45__cpo4cendE:
	.zero		1
	.type		_ZN40_INTERNAL_b3a68c02_4_k_cu_94dcdd82_295454cuda3std6ranges3__45__cpo4swapE,@object
	.size		_ZN40_INTERNAL_b3a68c02_4_k_cu_94dcdd82_295454cuda3std6ranges3__45__cpo4swapE,(.L_8 - _ZN40_INTERNAL_b3a68c02_4_k_cu_94dcdd82_295454cuda3std6ranges3__45__cpo4swapE)
_ZN40_INTERNAL_b3a68c02_4_k_cu_94dcdd82_295454cuda3std6ranges3__45__cpo4swapE:
	.zero		1
.L_8:


//--------------------- .nv.constant0._ZN7cutlass13device_kernelINS_4gemm6kernel13GemmUniversalIN4cute5tupleIJiiiiEEENS1_10collective13CollectiveMmaINS1_34MainloopSm90TmaGmmaWarpSpecializedILi9ENS5_IJNS4_1CILi2EEENSA_ILi4EEENSA_ILi1EEEEEENS1_35KernelTmaWarpSpecializedCooperativeEEENS5_IJNSA_ILi128EEENSA_ILi256EEENSA_ILi32EEEEEENS_10bfloat16_tENS5_IJlSD_lEEESL_SM_NS4_8TiledMMAINS4_8MMA_AtomIJNS4_4SM904GMMA28MMA_64x256x16_F32BF16BF16_SSILNSQ_5MajorE0ELSS_0ELNSQ_7ScaleInE1ELST_1EEEEEENS4_6LayoutINS5_IJSB_SD_SD_EEENS5_IJSD_NSA_ILi0EEESY_EEEEENS5_IJNS4_10UnderscoreES11_S11_EEEEENS4_23SM90_TMA_LOAD_MULTICASTENS4_14ComposedLayoutINS4_7SwizzleILi2ELi4ELi3EEENS4_18smem_ptr_flag_bitsILi16EEENSW_INS5_IJNSA_ILi8EEESJ_EEENS5_IJSJ_SD_EEEEEEEvNS4_8identityES14_S1E_vS1F_EENS_8epilogue10collective6detail29Sm90TmaWarpSpecializedAdapterINS1I_15DefaultEpilogueISL_SM_SM_NS1H_6thread17LinearCombinationISL_Li1EffLNS1M_9ScaleType4KindE0ELNS_15FloatRoundStyleE2ESL_EENS1_15EpilogueDefaultEEEEEvvEEEEvNT_6ParamsE --------------------------
	.section	.nv.constant0._ZN7cutlass13device_kernelINS_4gemm6kernel13GemmUniversalIN4cute5tupleIJiiiiEEENS1_10collective13CollectiveMmaINS1_34MainloopSm90TmaGmmaWarpSpecializedILi9ENS5_IJNS4_1CILi2EEENSA_ILi4EEENSA_ILi1EEEEEENS1_35KernelTmaWarpSpecializedCooperativeEEENS5_IJNSA_ILi128EEENSA_ILi256EEENSA_ILi32EEEEEENS_10bfloat16_tENS5_IJlSD_lEEESL_SM_NS4_8TiledMMAINS4_8MMA_AtomIJNS4_4SM904GMMA28MMA_64x256x16_F32BF16BF16_SSILNSQ_5MajorE0ELSS_0ELNSQ_7ScaleInE1ELST_1EEEEEENS4_6LayoutINS5_IJSB_SD_SD_EEENS5_IJSD_NSA_ILi0EEESY_EEEEENS5_IJNS4_10UnderscoreES11_S11_EEEEENS4_23SM90_TMA_LOAD_MULTICASTENS4_14ComposedLayoutINS4_7SwizzleILi2ELi4ELi3EEENS4_18smem_ptr_flag_bitsILi16EEENSW_INS5_IJNSA_ILi8EEESJ_EEENS5_IJSJ_SD_EEEEEEEvNS4_8identityES14_S1E_vS1F_EENS_8epilogue10collective6detail29Sm90TmaWarpSpecializedAdapterINS1I_15DefaultEpilogueISL_SM_SM_NS1H_6thread17LinearCombinationISL_Li1EffLNS1M_9ScaleType4KindE0ELNS_15FloatRoundStyleE2ESL_EENS1_15EpilogueDefaultEEEEEvvEEEEvNT_6ParamsE,"a",@progbits
	.sectionflags	@""
	.align	4
.nv.constant0._ZN7cutlass13device_kernelINS_4gemm6kernel13GemmUniversalIN4cute5tupleIJiiiiEEENS1_10collective13CollectiveMmaINS1_34MainloopSm90TmaGmmaWarpSpecializedILi9ENS5_IJNS4_1CILi2EEENSA_ILi4EEENSA_ILi1EEEEEENS1_35KernelTmaWarpSpecializedCooperativeEEENS5_IJNSA_ILi128EEENSA_ILi256EEENSA_ILi32EEEEEENS_10bfloat16_tENS5_IJlSD_lEEESL_SM_NS4_8TiledMMAINS4_8MMA_AtomIJNS4_4SM904GMMA28MMA_64x256x16_F32BF16BF16_SSILNSQ_5MajorE0ELSS_0ELNSQ_7ScaleInE1ELST_1EEEEEENS4_6LayoutINS5_IJSB_SD_SD_EEENS5_IJSD_NSA_ILi0EEESY_EEEEENS5_IJNS4_10UnderscoreES11_S11_EEEEENS4_23SM90_TMA_LOAD_MULTICASTENS4_14ComposedLayoutINS4_7SwizzleILi2ELi4ELi3EEENS4_18smem_ptr_flag_bitsILi16EEENSW_INS5_IJNSA_ILi8EEESJ_EEENS5_IJSJ_SD_EEEEEEEvNS4_8identityES14_S1E_vS1F_EENS_8epilogue10collective6detail29Sm90TmaWarpSpecializedAdapterINS1I_15DefaultEpilogueISL_SM_SM_NS1H_6thread17LinearCombinationISL_Li1EffLNS1M_9ScaleType4KindE0ELNS_15FloatRoundStyleE2ESL_EENS1_15EpilogueDefaultEEEEEvvEEEEvNT_6ParamsE:
	.zero		1664


//--------------------- SYMBOLS --------------------------

	.type		.nv.reservedSmem.offset0,@object
	.size		.nv.reservedSmem.offset0,0x4
	.type		__assertfail,@function
